// auto-generated by cutlass_sweep.gemm — config: {"arch": "sm_100", "cluster_m": 2, "cluster_n": 4, "dtype": "bf16", "dtype_b": "bf16", "layout": "nt", "stages": 0, "tile_k": 128, "tile_m": 64, "tile_n": 128}
#include "cutlass/cutlass.h"
#include "cutlass/gemm/collective/collective_builder.hpp"
#include "cutlass/gemm/device/gemm_universal_adapter.h"
#include "cutlass/gemm/kernel/gemm_universal.hpp"
#include "cutlass/epilogue/collective/collective_builder.hpp"

using ElemA = cutlass::bfloat16_t;
using ElemB = cutlass::bfloat16_t;
using ElemCD = cutlass::bfloat16_t;
using Acc  = float;
using TileShape    = cute::Shape<cute::_64, cute::_128, cute::_128>;
using ClusterShape = cute::Shape<cute::_2, cute::_4, cute::_1>;

using CollectiveEpilogue = typename cutlass::epilogue::collective::CollectiveBuilder<
    cutlass::arch::Sm100, cutlass::arch::OpClassTensorOp,
    TileShape, ClusterShape,
    cutlass::epilogue::collective::EpilogueTileAuto,
    Acc, Acc,
    ElemCD, cutlass::layout::RowMajor, 128 / cutlass::sizeof_bits<ElemCD>::value,
    ElemCD, cutlass::layout::RowMajor, 128 / cutlass::sizeof_bits<ElemCD>::value,
    cutlass::epilogue::collective::EpilogueScheduleAuto
  >::CollectiveOp;

using CollectiveMainloop = typename cutlass::gemm::collective::CollectiveBuilder<
    cutlass::arch::Sm100, cutlass::arch::OpClassTensorOp,
    ElemA, cutlass::layout::RowMajor, 128 / cutlass::sizeof_bits<ElemA>::value,
    ElemB, cutlass::layout::ColumnMajor, 128 / cutlass::sizeof_bits<ElemB>::value,
    Acc,
    TileShape, ClusterShape,
    cutlass::gemm::collective::StageCountAutoCarveout<static_cast<int>(sizeof(typename CollectiveEpilogue::SharedStorage))>,
    cutlass::gemm::collective::KernelScheduleAuto
  >::CollectiveOp;

using GemmKernel = cutlass::gemm::kernel::GemmUniversal<
    cute::Shape<int,int,int,int>,
    CollectiveMainloop,
    CollectiveEpilogue
>;
using Gemm = cutlass::gemm::device::GemmUniversalAdapter<GemmKernel>;

// Force the device kernel symbol into the cubin without needing a host main.
auto* _anchor = &cutlass::device_kernel<GemmKernel>;


// ===== COMPILED SASS (sm_100a) =====

	.target	sm_100a

	.elftype	@"ET_EXEC"


//--------------------- .note.nv.tkinfo           --------------------------
	.section	.note.nv.tkinfo,"",@"SHT_NOTE"
	.sectionflags	@"SHF_NOTE_NV_TKINFO"
	.tkinfo
        /*0018*/ 	.word	0x00000002
        /*0030*/ 	.string	""
        /*0030*/ 	.string	"ptxas"
        /*0030*/ 	.string	"Cuda compilation tools, release 13.0, V13.0.88"
        /*0030*/ 	.string	"Build cuda_13.0.r13.0/compiler.36424714_0"
        /*0030*/ 	.string	"-arch sm_100a -m 64 "



//--------------------- .note.nv.cuinfo           --------------------------
	.section	.note.nv.cuinfo,"",@"SHT_NOTE"
	.sectionflags	@"SHF_NOTE_NV_CUINFO"
        /*0018*/ 	.short	0x0002
        /*001a*/ 	.short	0x0064
        /*001c*/ 	.short	0x0082
	.zero		2


//--------------------- .nv.info                  --------------------------
	.section	.nv.info,"",@"SHT_CUDA_INFO"
	.align	4


	//----- nvinfo : EIATTR_REGCOUNT
	.align		4
        /*0000*/ 	.byte	0x04, 0x2f
        /*0002*/ 	.short	(.L_19 - .L_18)
	.align		4
.L_18:
        /*0004*/ 	.word	index@(_ZN7cutlass13device_kernelINS_4gemm6kernel13GemmUniversalIN4cute5tupleIJiiiiEEENS1_10collective13CollectiveMmaINS1_35MainloopSm100TmaUmmaWarpSpecializedILi4ELi2ELi4ENS5_IJNS4_1CILi2EEENSA_ILi4EEENSA_ILi1EEEEEEEENS5_IJNSA_ILi64EEENSA_ILi128EEESH_EEENS_10bfloat16_tENS5_IJlSD_lEEESJ_SK_NS4_8TiledMMAINS4_8MMA_AtomIJNS4_20SM100_MMA_F16BF16_SSISJ_SJ_fLi64ELi128ELNS4_4UMMA5MajorE0ELSP_0ELNSO_7ScaleInE0ELSQ_0EEEEEENS4_6LayoutINS5_IJSD_SD_SD_EEENS5_IJNSA_ILi0EEESV_SV_EEEEENS5_IJNS4_10UnderscoreESY_SY_EEEEENS4_23SM90_TMA_LOAD_MULTICASTENS4_14ComposedLayoutINS4_7SwizzleILi3ELi4ELi3EEENS4_18smem_ptr_flag_bitsILi16EEENST_INS5_IJNSA_ILi8EEESG_EEENS5_IJSG_SD_EEEEEEEvNS4_8identityES11_S1B_vS1C_EENS_8epilogue10collective18CollectiveEpilogueINS1E_23Sm100TmaWarpSpecializedILi4ELi2ELi16ELb1ELb0EEEJSI_NS5_IJNST_ISG_SD_EENST_INSA_ILi32EEESD_EEEEESJ_SK_SJ_SK_NS1E_6fusion15FusionCallbacksIS1I_NS1N_17LinearCombinationISJ_fSJ_fLNS_15FloatRoundStyleE2EEESI_S1M_JEEENS4_5SM1004TMEM4LOAD26SM100_TMEM_LOAD_16dp256b4xENS4_13SM90_TMA_LOADENS12_INS13_ILi2ELi4ELi3EEES16_NST_INS5_IJS17_S1K_EEENS5_IJS1K_SD_EEEEEEENS4_17SM75_U32x4_LDSM_NENS4_14SM90_TMA_STOREES22_NS4_17SM90_U32x4_STSM_NENS4_39AutoVectorizingCopyWithAssumedAlignmentILi128EEEEEEvvEEEEvNT_6ParamsE)
        /*0008*/ 	.word	0x00000045


	//----- nvinfo : EIATTR_FRAME_SIZE
	.align		4
.L_19:
        /*000c*/ 	.byte	0x04, 0x11
        /*000e*/ 	.short	(.L_21 - .L_20)
	.align		4
.L_20:
        /*0010*/ 	.word	index@($__internal_2_$__cuda_sm10x_tcgen05_guardrail_trap_unallocated_columns_being_dealloced)
        /*0014*/ 	.word	0x00000000


	//----- nvinfo : EIATTR_FRAME_SIZE
	.align		4
.L_21:
        /*0018*/ 	.byte	0x04, 0x11
        /*001a*/ 	.short	(.L_23 - .L_22)
	.align		4
.L_22:
        /*001c*/ 	.word	index@($__internal_1_$__cuda_sm10x_tcgen05_guardrail_trap_phase_invalid_during_alloc)
        /*0020*/ 	.word	0x00000000


	//----- nvinfo : EIATTR_FRAME_SIZE
	.align		4
.L_23:
        /*0024*/ 	.byte	0x04, 0x11
        /*0026*/ 	.short	(.L_25 - .L_24)
	.align		4
.L_24:
        /*0028*/ 	.word	index@($__internal_0_$__cuda_sm10x_tcgen05_guardrail_trap_col_being_dealloced_not_returned_by_alloc)
        /*002c*/ 	.word	0x00000000


	//----- nvinfo : EIATTR_FRAME_SIZE
	.align		4
.L_25:
        /*0030*/ 	.byte	0x04, 0x11
        /*0032*/ 	.short	(.L_27 - .L_26)
	.align		4
.L_26:
        /*0034*/ 	.word	index@(_ZN7cutlass13device_kernelINS_4gemm6kernel13GemmUniversalIN4cute5tupleIJiiiiEEENS1_10collective13CollectiveMmaINS1_35MainloopSm100TmaUmmaWarpSpecializedILi4ELi2ELi4ENS5_IJNS4_1CILi2EEENSA_ILi4EEENSA_ILi1EEEEEEEENS5_IJNSA_ILi64EEENSA_ILi128EEESH_EEENS_10bfloat16_tENS5_IJlSD_lEEESJ_SK_NS4_8TiledMMAINS4_8MMA_AtomIJNS4_20SM100_MMA_F16BF16_SSISJ_SJ_fLi64ELi128ELNS4_4UMMA5MajorE0ELSP_0ELNSO_7ScaleInE0ELSQ_0EEEEEENS4_6LayoutINS5_IJSD_SD_SD_EEENS5_IJNSA_ILi0EEESV_SV_EEEEENS5_IJNS4_10UnderscoreESY_SY_EEEEENS4_23SM90_TMA_LOAD_MULTICASTENS4_14ComposedLayoutINS4_7SwizzleILi3ELi4ELi3EEENS4_18smem_ptr_flag_bitsILi16EEENST_INS5_IJNSA_ILi8EEESG_EEENS5_IJSG_SD_EEEEEEEvNS4_8identityES11_S1B_vS1C_EENS_8epilogue10collective18CollectiveEpilogueINS1E_23Sm100TmaWarpSpecializedILi4ELi2ELi16ELb1ELb0EEEJSI_NS5_IJNST_ISG_SD_EENST_INSA_ILi32EEESD_EEEEESJ_SK_SJ_SK_NS1E_6fusion15FusionCallbacksIS1I_NS1N_17LinearCombinationISJ_fSJ_fLNS_15FloatRoundStyleE2EEESI_S1M_JEEENS4_5SM1004TMEM4LOAD26SM100_TMEM_LOAD_16dp256b4xENS4_13SM90_TMA_LOADENS12_INS13_ILi2ELi4ELi3EEES16_NST_INS5_IJS17_S1K_EEENS5_IJS1K_SD_EEEEEEENS4_17SM75_U32x4_LDSM_NENS4_14SM90_TMA_STOREES22_NS4_17SM90_U32x4_STSM_NENS4_39AutoVectorizingCopyWithAssumedAlignmentILi128EEEEEEvvEEEEvNT_6ParamsE)
        /*0038*/ 	.word	0x00000000


	//----- nvinfo : EIATTR_MIN_STACK_SIZE
	.align		4
.L_27:
        /*003c*/ 	.byte	0x04, 0x12
        /*003e*/ 	.short	(.L_29 - .L_28)
	.align		4
.L_28:
        /*0040*/ 	.word	index@(_ZN7cutlass13device_kernelINS_4gemm6kernel13GemmUniversalIN4cute5tupleIJiiiiEEENS1_10collective13CollectiveMmaINS1_35MainloopSm100TmaUmmaWarpSpecializedILi4ELi2ELi4ENS5_IJNS4_1CILi2EEENSA_ILi4EEENSA_ILi1EEEEEEEENS5_IJNSA_ILi64EEENSA_ILi128EEESH_EEENS_10bfloat16_tENS5_IJlSD_lEEESJ_SK_NS4_8TiledMMAINS4_8MMA_AtomIJNS4_20SM100_MMA_F16BF16_SSISJ_SJ_fLi64ELi128ELNS4_4UMMA5MajorE0ELSP_0ELNSO_7ScaleInE0ELSQ_0EEEEEENS4_6LayoutINS5_IJSD_SD_SD_EEENS5_IJNSA_ILi0EEESV_SV_EEEEENS5_IJNS4_10UnderscoreESY_SY_EEEEENS4_23SM90_TMA_LOAD_MULTICASTENS4_14ComposedLayoutINS4_7SwizzleILi3ELi4ELi3EEENS4_18smem_ptr_flag_bitsILi16EEENST_INS5_IJNSA_ILi8EEESG_EEENS5_IJSG_SD_EEEEEEEvNS4_8identityES11_S1B_vS1C_EENS_8epilogue10collective18CollectiveEpilogueINS1E_23Sm100TmaWarpSpecializedILi4ELi2ELi16ELb1ELb0EEEJSI_NS5_IJNST_ISG_SD_EENST_INSA_ILi32EEESD_EEEEESJ_SK_SJ_SK_NS1E_6fusion15FusionCallbacksIS1I_NS1N_17LinearCombinationISJ_fSJ_fLNS_15FloatRoundStyleE2EEESI_S1M_JEEENS4_5SM1004TMEM4LOAD26SM100_TMEM_LOAD_16dp256b4xENS4_13SM90_TMA_LOADENS12_INS13_ILi2ELi4ELi3EEES16_NST_INS5_IJS17_S1K_EEENS5_IJS1K_SD_EEEEEEENS4_17SM75_U32x4_LDSM_NENS4_14SM90_TMA_STOREES22_NS4_17SM90_U32x4_STSM_NENS4_39AutoVectorizingCopyWithAssumedAlignmentILi128EEEEEEvvEEEEvNT_6ParamsE)
        /*0044*/ 	.word	0x00000000
.L_29:


//--------------------- .nv.compat                --------------------------
	.section	.nv.compat,"",@"SHT_CUDA_COMPAT_INFO"
	.align	4
        /*0000*/ 	.byte	0x02, 0x09, 0x01, 0x00, 0x02, 0x02, 0x02, 0x00, 0x02, 0x05, 0x05, 0x00, 0x03, 0x07, 0x01, 0x01
        /*0010*/ 	.byte	0x02, 0x03, 0x01, 0x00, 0x02, 0x06, 0x01, 0x00, 0x04, 0x0b, 0x08, 0x00, 0x09, 0x00, 0x00, 0x00
        /*0020*/ 	.byte	0x00, 0x00, 0x00, 0x00


//--------------------- .nv.info._ZN7cutlass13device_kernelINS_4gemm6kernel13GemmUniversalIN4cute5tupleIJiiiiEEENS1_10collective13CollectiveMmaINS1_35MainloopSm100TmaUmmaWarpSpecializedILi4ELi2ELi4ENS5_IJNS4_1CILi2EEENSA_ILi4EEENSA_ILi1EEEEEEEENS5_IJNSA_ILi64EEENSA_ILi128EEESH_EEENS_10bfloat16_tENS5_IJlSD_lEEESJ_SK_NS4_8TiledMMAINS4_8MMA_AtomIJNS4_20SM100_MMA_F16BF16_SSISJ_SJ_fLi64ELi128ELNS4_4UMMA5MajorE0ELSP_0ELNSO_7ScaleInE0ELSQ_0EEEEEENS4_6LayoutINS5_IJSD_SD_SD_EEENS5_IJNSA_ILi0EEESV_SV_EEEEENS5_IJNS4_10UnderscoreESY_SY_EEEEENS4_23SM90_TMA_LOAD_MULTICASTENS4_14ComposedLayoutINS4_7SwizzleILi3ELi4ELi3EEENS4_18smem_ptr_flag_bitsILi16EEENST_INS5_IJNSA_ILi8EEESG_EEENS5_IJSG_SD_EEEEEEEvNS4_8identityES11_S1B_vS1C_EENS_8epilogue10collective18CollectiveEpilogueINS1E_23Sm100TmaWarpSpecializedILi4ELi2ELi16ELb1ELb0EEEJSI_NS5_IJNST_ISG_SD_EENST_INSA_ILi32EEESD_EEEEESJ_SK_SJ_SK_NS1E_6fusion15FusionCallbacksIS1I_NS1N_17LinearCombinationISJ_fSJ_fLNS_15FloatRoundStyleE2EEESI_S1M_JEEENS4_5SM1004TMEM4LOAD26SM100_TMEM_LOAD_16dp256b4xENS4_13SM90_TMA_LOADENS12_INS13_ILi2ELi4ELi3EEES16_NST_INS5_IJS17_S1K_EEENS5_IJS1K_SD_EEEEEEENS4_17SM75_U32x4_LDSM_NENS4_14SM90_TMA_STOREES22_NS4_17SM90_U32x4_STSM_NENS4_39AutoVectorizingCopyWithAssumedAlignmentILi128EEEEEEvvEEEEvNT_6ParamsE --------------------------
	.section	.nv.info._ZN7cutlass13device_kernelINS_4gemm6kernel13GemmUniversalIN4cute5tupleIJiiiiEEENS1_10collective13CollectiveMmaINS1_35MainloopSm100TmaUmmaWarpSpecializedILi4ELi2ELi4ENS5_IJNS4_1CILi2EEENSA_ILi4EEENSA_ILi1EEEEEEEENS5_IJNSA_ILi64EEENSA_ILi128EEESH_EEENS_10bfloat16_tENS5_IJlSD_lEEESJ_SK_NS4_8TiledMMAINS4_8MMA_AtomIJNS4_20SM100_MMA_F16BF16_SSISJ_SJ_fLi64ELi128ELNS4_4UMMA5MajorE0ELSP_0ELNSO_7ScaleInE0ELSQ_0EEEEEENS4_6LayoutINS5_IJSD_SD_SD_EEENS5_IJNSA_ILi0EEESV_SV_EEEEENS5_IJNS4_10UnderscoreESY_SY_EEEEENS4_23SM90_TMA_LOAD_MULTICASTENS4_14ComposedLayoutINS4_7SwizzleILi3ELi4ELi3EEENS4_18smem_ptr_flag_bitsILi16EEENST_INS5_IJNSA_ILi8EEESG_EEENS5_IJSG_SD_EEEEEEEvNS4_8identityES11_S1B_vS1C_EENS_8epilogue10collective18CollectiveEpilogueINS1E_23Sm100TmaWarpSpecializedILi4ELi2ELi16ELb1ELb0EEEJSI_NS5_IJNST_ISG_SD_EENST_INSA_ILi32EEESD_EEEEESJ_SK_SJ_SK_NS1E_6fusion15FusionCallbacksIS1I_NS1N_17LinearCombinationISJ_fSJ_fLNS_15FloatRoundStyleE2EEESI_S1M_JEEENS4_5SM1004TMEM4LOAD26SM100_TMEM_LOAD_16dp256b4xENS4_13SM90_TMA_LOADENS12_INS13_ILi2ELi4ELi3EEES16_NST_INS5_IJS17_S1K_EEENS5_IJS1K_SD_EEEEEEENS4_17SM75_U32x4_LDSM_NENS4_14SM90_TMA_STOREES22_NS4_17SM90_U32x4_STSM_NENS4_39AutoVectorizingCopyWithAssumedAlignmentILi128EEEEEEvvEEEEvNT_6ParamsE,"",@"SHT_CUDA_INFO"
	.sectionflags	@""
	.align	4


	//----- nvinfo : EIATTR_CUDA_API_VERSION
	.align		4
        /*0000*/ 	.byte	0x04, 0x37
        /*0002*/ 	.short	(.L_31 - .L_30)
.L_30:
        /*0004*/ 	.word	0x00000082


	//----- nvinfo : EIATTR_KPARAM_INFO
	.align		4
.L_31:
        /*0008*/ 	.byte	0x04, 0x17
        /*000a*/ 	.short	(.L_33 - .L_32)
.L_32:
        /*000c*/ 	.word	0x00000000
        /*0010*/ 	.short	0x0000
        /*0012*/ 	.short	0x0000
        /*0014*/ 	.byte	0x00, 0xf0, 0x01, 0x20


	//----- nvinfo : EIATTR_AT_ENTRY_FRAGMENTS
	.align		4
.L_33:
        /*0018*/ 	.byte	0x04, 0x4f
        /*001a*/ 	.short	(.L_35 - .L_34)


	//   ....[0]....
.L_34:
        /*001c*/ 	.word	0x00000006


	//----- nvinfo : EIATTR_RESERVED_SMEM_USED
	.align		4
.L_35:
        /*0020*/ 	.byte	0x01, 0x41
	.zero		2


	//----- nvinfo : EIATTR_SPARSE_MMA_MASK
	.align		4
        /*0024*/ 	.byte	0x03, 0x50
        /*0026*/ 	.short	0x0000


	//----- nvinfo : EIATTR_TCGEN05_1CTA_USED
	.align		4
        /*0028*/ 	.byte	0x01, 0x51
	.zero		2


	//----- nvinfo : EIATTR_MAXREG_COUNT
	.align		4
        /*002c*/ 	.byte	0x03, 0x1b
        /*002e*/ 	.short	0x00ff


	//----- nvinfo : EIATTR_NUM_BARRIERS
	.align		4
        /*0030*/ 	.byte	0x02, 0x4c
        /*0032*/ 	.byte	0x07
	.zero		1


	//----- nvinfo : EIATTR_EXTERNS
	.align		4
        /*0034*/ 	.byte	0x04, 0x0f
        /*0036*/ 	.short	(.L_37 - .L_36)


	//   ....[0]....
	.align		4
.L_36:
        /*0038*/ 	.word	index@(__assertfail)


	//----- nvinfo : EIATTR_MERCURY_ISA_VERSION
	.align		4
.L_37:
        /*003c*/ 	.byte	0x03, 0x5f
        /*003e*/ 	.short	0x0101


	//----- nvinfo : EIATTR_INT_WARP_WIDE_INSTR_OFFSETS
	.align		4
        /*0040*/ 	.byte	0x04, 0x31
        /*0042*/ 	.short	(.L_39 - .L_38)


	//   ....[0]....
.L_38:
        /*0044*/ 	.word	0x00004300


	//   ....[1]....
        /*0048*/ 	.word	0x00004330


	//   ....[2]....
        /*004c*/ 	.word	0x00004350


	//   ....[3]....
        /*0050*/ 	.word	0x00004e90


	//   ....[4]....
        /*0054*/ 	.word	0x00004f00


	//   ....[5]....
        /*0058*/ 	.word	0x00004fe0


	//   ....[6]....
        /*005c*/ 	.word	0x00005060


	//   ....[7]....
        /*0060*/ 	.word	0x00005160


	//   ....[8]....
        /*0064*/ 	.word	0x000051e0


	//   ....[9]....
        /*0068*/ 	.word	0x000052d0


	//   ....[10]....
        /*006c*/ 	.word	0x00005380


	//----- nvinfo : EIATTR_COOP_GROUP_MASK_REGIDS
	.align		4
.L_39:
        /*0070*/ 	.byte	0x04, 0x29
        /*0072*/ 	.short	(.L_41 - .L_40)


	//   ....[0]....
.L_40:
        /*0074*/ 	.word	0xffffffff


	//   ....[1]....
        /*0078*/ 	.word	0xffffffff


	//   ....[2]....
        /*007c*/ 	.word	0xffffffff


	//   ....[3]....
        /*0080*/ 	.word	0xffffffff


	//   ....[4]....
        /*0084*/ 	.word	0xffffffff


	//   ....[5]....
        /*0088*/ 	.word	0xffffffff


	//   ....[6]....
        /*008c*/ 	.word	0xffffffff


	//   ....[7]....
        /*0090*/ 	.word	0xffffffff


	//   ....[8]....
        /*0094*/ 	.word	0xffffffff


	//   ....[9]....
        /*0098*/ 	.word	0xffffffff


	//   ....[10]....
        /*009c*/ 	.word	0xffffffff


	//   ....[11]....
        /*00a0*/ 	.word	0xffffffff


	//   ....[12]....
        /*00a4*/ 	.word	0xffffffff


	//   ....[13]....
        /*00a8*/ 	.word	0xffffffff


	//----- nvinfo : EIATTR_COOP_GROUP_INSTR_OFFSETS
	.align		4
.L_41:
        /*00ac*/ 	.byte	0x04, 0x28
        /*00ae*/ 	.short	(.L_43 - .L_42)


	//   ....[0]....
.L_42:
        /*00b0*/ 	.word	0x00000080


	//   ....[1]....
        /*00b4*/ 	.word	0x000004e0


	//   ....[2]....
        /*00b8*/ 	.word	0x00000690


	//   ....[3]....
        /*00bc*/ 	.word	0x00000830


	//   ....[4]....
        /*00c0*/ 	.word	0x00000930


	//   ....[5]....
        /*00c4*/ 	.word	0x00000aa0


	//   ....[6]....
        /*00c8*/ 	.word	0x00000c40


	//   ....[7]....
        /*00cc*/ 	.word	0x00000df0


	//   ....[8]....
        /*00d0*/ 	.word	0x00002480


	//   ....[9]....
        /*00d4*/ 	.word	0x00003330


	//   ....[10]....
        /*00d8*/ 	.word	0x00003540


	//   ....[11]....
        /*00dc*/ 	.word	0x00003570


	//   ....[12]....
        /*00e0*/ 	.word	0x000041e0


	//   ....[13]....
        /*00e4*/ 	.word	0x00004410


	//----- nvinfo : EIATTR_VRC_CTA_INIT_COUNT
	.align		4
.L_43:
        /*00e8*/ 	.byte	0x02, 0x4a
        /*00ea*/ 	.byte	0x80
	.zero		1


	//----- nvinfo : EIATTR_SYSCALL_OFFSETS
	.align		4
        /*00ec*/ 	.byte	0x04, 0x46
        /*00ee*/ 	.short	(.L_45 - .L_44)


	//   ....[0]....
.L_44:
        /*00f0*/ 	.word	0x00006000


	//   ....[1]....
        /*00f4*/ 	.word	0x000060f0


	//   ....[2]....
        /*00f8*/ 	.word	0x00006840


	//   ....[3]....
        /*00fc*/ 	.word	0x000070f0


	//   ....[4]....
        /*0100*/ 	.word	0x00007980


	//   ....[5]....
        /*0104*/ 	.word	0x00008210


	//----- nvinfo : EIATTR_MBARRIER_INSTR_OFFSETS
	.align		4
.L_45:
        /*0108*/ 	.byte	0x04, 0x39
        /*010a*/ 	.short	(.L_47 - .L_46)


	//   ....[0]....
.L_46:
        /*010c*/ 	.word	0x00000600
        /*0110*/ 	.word	0x000000ff
        /*0114*/ 	.word	0x00000000
        /*0118*/ 	.short	0x0100
        /*011a*/ 	.byte	0x04
	.zero		1


	//   ....[1]....
        /*011c*/ 	.word	0x00000610
        /*0120*/ 	.word	0x000000ff
        /*0124*/ 	.word	0x00000020
        /*0128*/ 	.short	0x0100
        /*012a*/ 	.byte	0x04
	.zero		1


	//   ....[2]....
        /*012c*/ 	.word	0x00000620
        /*0130*/ 	.word	0x000000ff
        /*0134*/ 	.word	0x00000008
        /*0138*/ 	.short	0x0100
        /*013a*/ 	.byte	0x04
	.zero		1


	//   ....[3]....
        /*013c*/ 	.word	0x00000630
        /*0140*/ 	.word	0x000000ff
        /*0144*/ 	.word	0x00000028
        /*0148*/ 	.short	0x0100
        /*014a*/ 	.byte	0x04
	.zero		1


	//   ....[4]....
        /*014c*/ 	.word	0x00000640
        /*0150*/ 	.word	0x000000ff
        /*0154*/ 	.word	0x00000010
        /*0158*/ 	.short	0x0100
        /*015a*/ 	.byte	0x04
	.zero		1


	//   ....[5]....
        /*015c*/ 	.word	0x00000650
        /*0160*/ 	.word	0x000000ff
        /*0164*/ 	.word	0x00000030
        /*0168*/ 	.short	0x0100
        /*016a*/ 	.byte	0x04
	.zero		1


	//   ....[6]....
        /*016c*/ 	.word	0x00000660
        /*0170*/ 	.word	0x000000ff
        /*0174*/ 	.word	0x00000018
        /*0178*/ 	.short	0x0100
        /*017a*/ 	.byte	0x04
	.zero		1


	//   ....[7]....
        /*017c*/ 	.word	0x00000670
        /*0180*/ 	.word	0x000000ff
        /*0184*/ 	.word	0x00000038
        /*0188*/ 	.short	0x0100
        /*018a*/ 	.byte	0x04
	.zero		1


	//   ....[8]....
        /*018c*/ 	.word	0x000007a0
        /*0190*/ 	.word	0x000000ff
        /*0194*/ 	.word	0x00000040
        /*0198*/ 	.short	0x0100
        /*019a*/ 	.byte	0x04
	.zero		1


	//   ....[9]....
        /*019c*/ 	.word	0x000007b0
        /*01a0*/ 	.word	0x000000ff
        /*01a4*/ 	.word	0x00000060
        /*01a8*/ 	.short	0x0100
        /*01aa*/ 	.byte	0x04
	.zero		1


	//   ....[10]....
        /*01ac*/ 	.word	0x000007c0
        /*01b0*/ 	.word	0x000000ff
        /*01b4*/ 	.word	0x00000048
        /*01b8*/ 	.short	0x0100
        /*01ba*/ 	.byte	0x04
	.zero		1


	//   ....[11]....
        /*01bc*/ 	.word	0x000007d0
        /*01c0*/ 	.word	0x000000ff
        /*01c4*/ 	.word	0x00000068
        /*01c8*/ 	.short	0x0100
        /*01ca*/ 	.byte	0x04
	.zero		1


	//   ....[12]....
        /*01cc*/ 	.word	0x000007e0
        /*01d0*/ 	.word	0x000000ff
        /*01d4*/ 	.word	0x00000050
        /*01d8*/ 	.short	0x0100
        /*01da*/ 	.byte	0x04
	.zero		1


	//   ....[13]....
        /*01dc*/ 	.word	0x000007f0
        /*01e0*/ 	.word	0x000000ff
        /*01e4*/ 	.word	0x00000070
        /*01e8*/ 	.short	0x0100
        /*01ea*/ 	.byte	0x04
	.zero		1


	//   ....[14]....
        /*01ec*/ 	.word	0x00000800
        /*01f0*/ 	.word	0x000000ff
        /*01f4*/ 	.word	0x00000058
        /*01f8*/ 	.short	0x0100
        /*01fa*/ 	.byte	0x04
	.zero		1


	//   ....[15]....
        /*01fc*/ 	.word	0x00000810
        /*0200*/ 	.word	0x000000ff
        /*0204*/ 	.word	0x00000078
        /*0208*/ 	.short	0x0100
        /*020a*/ 	.byte	0x04
	.zero		1


	//   ....[16]....
        /*020c*/ 	.word	0x00000900
        /*0210*/ 	.word	0x000000ff
        /*0214*/ 	.word	0x00000080
        /*0218*/ 	.short	0x0100
        /*021a*/ 	.byte	0x06
	.zero		1


	//   ....[17]....
        /*021c*/ 	.word	0x00000910
        /*0220*/ 	.word	0x000000ff
        /*0224*/ 	.word	0x00000088
        /*0228*/ 	.short	0x0100
        /*022a*/ 	.byte	0x06
	.zero		1


	//   ....[18]....
        /*022c*/ 	.word	0x00000a50
        /*0230*/ 	.word	0x000000ff
        /*0234*/ 	.word	0x00000090
        /*0238*/ 	.short	0x0100
        /*023a*/ 	.byte	0x06
	.zero		1


	//   ....[19]....
        /*023c*/ 	.word	0x00000a60
        /*0240*/ 	.word	0x000000ff
        /*0244*/ 	.word	0x000000a0
        /*0248*/ 	.short	0x0100
        /*024a*/ 	.byte	0x06
	.zero		1


	//   ....[20]....
        /*024c*/ 	.word	0x00000a70
        /*0250*/ 	.word	0x000000ff
        /*0254*/ 	.word	0x00000098
        /*0258*/ 	.short	0x0100
        /*025a*/ 	.byte	0x06
	.zero		1


	//   ....[21]....
        /*025c*/ 	.word	0x00000a80
        /*0260*/ 	.word	0x000000ff
        /*0264*/ 	.word	0x000000a8
        /*0268*/ 	.short	0x0100
        /*026a*/ 	.byte	0x06
	.zero		1


	//   ....[22]....
        /*026c*/ 	.word	0x00000bb0
        /*0270*/ 	.word	0x000000ff
        /*0274*/ 	.word	0x000000b0
        /*0278*/ 	.short	0x0100
        /*027a*/ 	.byte	0x04
	.zero		1


	//   ....[23]....
        /*027c*/ 	.word	0x00000bc0
        /*0280*/ 	.word	0x000000ff
        /*0284*/ 	.word	0x000000d0
        /*0288*/ 	.short	0x0100
        /*028a*/ 	.byte	0x04
	.zero		1


	//   ....[24]....
        /*028c*/ 	.word	0x00000bd0
        /*0290*/ 	.word	0x000000ff
        /*0294*/ 	.word	0x000000b8
        /*0298*/ 	.short	0x0100
        /*029a*/ 	.byte	0x04
	.zero		1


	//   ....[25]....
        /*029c*/ 	.word	0x00000be0
        /*02a0*/ 	.word	0x000000ff
        /*02a4*/ 	.word	0x000000d8
        /*02a8*/ 	.short	0x0100
        /*02aa*/ 	.byte	0x04
	.zero		1


	//   ....[26]....
        /*02ac*/ 	.word	0x00000bf0
        /*02b0*/ 	.word	0x000000ff
        /*02b4*/ 	.word	0x000000c0
        /*02b8*/ 	.short	0x0100
        /*02ba*/ 	.byte	0x04
	.zero		1


	//   ....[27]....
        /*02bc*/ 	.word	0x00000c00
        /*02c0*/ 	.word	0x000000ff
        /*02c4*/ 	.word	0x000000e0
        /*02c8*/ 	.short	0x0100
        /*02ca*/ 	.byte	0x04
	.zero		1


	//   ....[28]....
        /*02cc*/ 	.word	0x00000c10
        /*02d0*/ 	.word	0x000000ff
        /*02d4*/ 	.word	0x000000c8
        /*02d8*/ 	.short	0x0100
        /*02da*/ 	.byte	0x04
	.zero		1


	//   ....[29]....
        /*02dc*/ 	.word	0x00000c20
        /*02e0*/ 	.word	0x000000ff
        /*02e4*/ 	.word	0x000000e8
        /*02e8*/ 	.short	0x0100
        /*02ea*/ 	.byte	0x04
	.zero		1


	//   ....[30]....
        /*02ec*/ 	.word	0x00000d10
        /*02f0*/ 	.word	0x000000ff
        /*02f4*/ 	.word	0x000000f0
        /*02f8*/ 	.short	0x0100
        /*02fa*/ 	.byte	0x04
	.zero		1


	//   ....[31]....
        /*02fc*/ 	.word	0x00000d20
        /*0300*/ 	.word	0x000000ff
        /*0304*/ 	.word	0x00000100
        /*0308*/ 	.short	0x0100
        /*030a*/ 	.byte	0x04
	.zero		1


	//   ....[32]....
        /*030c*/ 	.word	0x00000d30
        /*0310*/ 	.word	0x000000ff
        /*0314*/ 	.word	0x000000f8
        /*0318*/ 	.short	0x0100
        /*031a*/ 	.byte	0x04
	.zero		1


	//   ....[33]....
        /*031c*/ 	.word	0x00000d40
        /*0320*/ 	.word	0x000000ff
        /*0324*/ 	.word	0x00000108
        /*0328*/ 	.short	0x0100
        /*032a*/ 	.byte	0x04
	.zero		1


	//   ....[34]....
        /*032c*/ 	.word	0x00001a90
        /*0330*/ 	.word	0x00000000
        /*0334*/ 	.word	0x00000100
        /*0338*/ 	.short	0x010a
        /*033a*/ 	.byte	0xff
	.zero		1


	//   ....[35]....
        /*033c*/ 	.word	0x00001ac0
        /*0340*/ 	.word	0x00000000
        /*0344*/ 	.word	0x000000f0
        /*0348*/ 	.short	0x0101
        /*034a*/ 	.byte	0xff
	.zero		1


	//   ....[36]....
        /*034c*/ 	.word	0x00001ba0
        /*0350*/ 	.word	0x000000ff
        /*0354*/ 	.word	0x00000020
        /*0358*/ 	.short	0x010a
        /*035a*/ 	.byte	0x04
	.zero		1


	//   ....[37]....
        /*035c*/ 	.word	0x00001c20
        /*0360*/ 	.word	0x000000ff
        /*0364*/ 	.word	0x00000020
        /*0368*/ 	.short	0x010a
        /*036a*/ 	.byte	0x21
	.zero		1


	//   ....[38]....
        /*036c*/ 	.word	0x00001d60
        /*0370*/ 	.word	0x000000ff
        /*0374*/ 	.word	0x00000020
        /*0378*/ 	.short	0x010a
        /*037a*/ 	.byte	0x04
	.zero		1


	//   ....[39]....
        /*037c*/ 	.word	0x00002010
        /*0380*/ 	.word	0x000000ff
        /*0384*/ 	.word	0x00000088
        /*0388*/ 	.short	0x0101
        /*038a*/ 	.byte	0x15
	.zero		1


	//   ....[40]....
        /*038c*/ 	.word	0x00002030
        /*0390*/ 	.word	0x000000ff
        /*0394*/ 	.word	0x00000020
        /*0398*/ 	.short	0x010a
        /*039a*/ 	.byte	0x04
	.zero		1


	//   ....[41]....
        /*039c*/ 	.word	0x000020b0
        /*03a0*/ 	.word	0x000000ff
        /*03a4*/ 	.word	0x00000020
        /*03a8*/ 	.short	0x010a
        /*03aa*/ 	.byte	0x21
	.zero		1


	//   ....[42]....
        /*03ac*/ 	.word	0x000021f0
        /*03b0*/ 	.word	0x000000ff
        /*03b4*/ 	.word	0x00000020
        /*03b8*/ 	.short	0x010a
        /*03ba*/ 	.byte	0x04
	.zero		1


	//   ....[43]....
        /*03bc*/ 	.word	0x000024b0
        /*03c0*/ 	.word	0x00000003
        /*03c4*/ 	.word	0x00000090
        /*03c8*/ 	.short	0x010a
        /*03ca*/ 	.byte	0xff
	.zero		1


	//   ....[44]....
        /*03cc*/ 	.word	0x00002600
        /*03d0*/ 	.word	0x00000000
        /*03d4*/ 	.word	0x00000000
        /*03d8*/ 	.short	0x0101
        /*03da*/ 	.byte	0xff
	.zero		1


	//   ....[45]....
        /*03dc*/ 	.word	0x00002bb0
        /*03e0*/ 	.word	0x000000ff
        /*03e4*/ 	.word	0x00000000
        /*03e8*/ 	.short	0x010a
        /*03ea*/ 	.byte	0x04
	.zero		1


	//   ....[46]....
        /*03ec*/ 	.word	0x00002c40
        /*03f0*/ 	.word	0x000000ff
        /*03f4*/ 	.word	0x00000000
        /*03f8*/ 	.short	0x010a
        /*03fa*/ 	.byte	0x05
	.zero		1


	//   ....[47]....
        /*03fc*/ 	.word	0x00002cd0
        /*0400*/ 	.word	0x000000ff
        /*0404*/ 	.word	0x00000000
        /*0408*/ 	.short	0x010a
        /*040a*/ 	.byte	0x05
	.zero		1


	//   ....[48]....
        /*040c*/ 	.word	0x00002d70
        /*0410*/ 	.word	0x00000000
        /*0414*/ 	.word	0x00000000
        /*0418*/ 	.short	0x010a
        /*041a*/ 	.byte	0xff
	.zero		1


	//   ....[49]....
        /*041c*/ 	.word	0x00002e90
        /*0420*/ 	.word	0x00000002
        /*0424*/ 	.word	0x000000f0
        /*0428*/ 	.short	0x010a
        /*042a*/ 	.byte	0xff
	.zero		1


	//   ....[50]....
        /*042c*/ 	.word	0x00002f00
        /*0430*/ 	.word	0x00000002
        /*0434*/ 	.word	0x00000000
        /*0438*/ 	.short	0x0101
        /*043a*/ 	.byte	0xff
	.zero		1


	//   ....[51]....
        /*043c*/ 	.word	0x00002f20
        /*0440*/ 	.word	0x000000ff
        /*0444*/ 	.word	0x000000a0
        /*0448*/ 	.short	0x010a
        /*044a*/ 	.byte	0x04
	.zero		1


	//   ....[52]....
        /*044c*/ 	.word	0x00003040
        /*0450*/ 	.word	0x00000002
        /*0454*/ 	.word	0x00000090
        /*0458*/ 	.short	0x010a
        /*045a*/ 	.byte	0xff
	.zero		1


	//   ....[53]....
        /*045c*/ 	.word	0x00003140
        /*0460*/ 	.word	0x00000002
        /*0464*/ 	.word	0x00000000
        /*0468*/ 	.short	0x0101
        /*046a*/ 	.byte	0xff
	.zero		1


	//   ....[54]....
        /*046c*/ 	.word	0x000031d0
        /*0470*/ 	.word	0x000000ff
        /*0474*/ 	.word	0x000000a0
        /*0478*/ 	.short	0x0106
        /*047a*/ 	.byte	0x04
	.zero		1


	//   ....[55]....
        /*047c*/ 	.word	0x000031f0
        /*0480*/ 	.word	0x000000ff
        /*0484*/ 	.word	0x000000a0
        /*0488*/ 	.short	0x010a
        /*048a*/ 	.byte	0x04
	.zero		1


	//   ....[56]....
        /*048c*/ 	.word	0x00003280
        /*0490*/ 	.word	0x000000ff
        /*0494*/ 	.word	0x000000a0
        /*0498*/ 	.short	0x0106
        /*049a*/ 	.byte	0x07
	.zero		1


	//   ....[57]....
        /*049c*/ 	.word	0x000032c0
        /*04a0*/ 	.word	0x00000000
        /*04a4*/ 	.word	0x000000a0
        /*04a8*/ 	.short	0x010a
        /*04aa*/ 	.byte	0xff
	.zero		1


	//   ....[58]....
        /*04ac*/ 	.word	0x00003890
        /*04b0*/ 	.word	0x00000000
        /*04b4*/ 	.word	0x00000090
        /*04b8*/ 	.short	0x010a
        /*04ba*/ 	.byte	0xff
	.zero		1


	//   ....[59]....
        /*04bc*/ 	.word	0x00003990
        /*04c0*/ 	.word	0x00000003
        /*04c4*/ 	.word	0x00000000
        /*04c8*/ 	.short	0x0101
        /*04ca*/ 	.byte	0xff
	.zero		1


	//   ....[60]....
        /*04cc*/ 	.word	0x000039a0
        /*04d0*/ 	.word	0x000000ff
        /*04d4*/ 	.word	0x00000000
        /*04d8*/ 	.short	0x010a
        /*04da*/ 	.byte	0x04
	.zero		1


	//   ....[61]....
        /*04dc*/ 	.word	0x00003a20
        /*04e0*/ 	.word	0x000000ff
        /*04e4*/ 	.word	0x000000d0
        /*04e8*/ 	.short	0x010a
        /*04ea*/ 	.byte	0x2e
	.zero		1


	//   ....[62]....
        /*04ec*/ 	.word	0x00003b00
        /*04f0*/ 	.word	0x000000ff
        /*04f4*/ 	.word	0x00000000
        /*04f8*/ 	.short	0x010a
        /*04fa*/ 	.byte	0x07
	.zero		1


	//   ....[63]....
        /*04fc*/ 	.word	0x00003c40
        /*0500*/ 	.word	0x000000ff
        /*0504*/ 	.word	0x00000000
        /*0508*/ 	.short	0x010a
        /*050a*/ 	.byte	0x04
	.zero		1


	//   ....[64]....
        /*050c*/ 	.word	0x00004010
        /*0510*/ 	.word	0x000000ff
        /*0514*/ 	.word	0x00000000
        /*0518*/ 	.short	0x010a
        /*051a*/ 	.byte	0x04
	.zero		1


	//   ....[65]....
        /*051c*/ 	.word	0x000040a0
        /*0520*/ 	.word	0x000000ff
        /*0524*/ 	.word	0x00000000
        /*0528*/ 	.short	0x010a
        /*052a*/ 	.byte	0x05
	.zero		1


	//   ....[66]....
        /*052c*/ 	.word	0x00004130
        /*0530*/ 	.word	0x000000ff
        /*0534*/ 	.word	0x00000000
        /*0538*/ 	.short	0x010a
        /*053a*/ 	.byte	0x05
	.zero		1


	//   ....[67]....
        /*053c*/ 	.word	0x000041c0
        /*0540*/ 	.word	0x000000ff
        /*0544*/ 	.word	0x00000000
        /*0548*/ 	.short	0x010a
        /*054a*/ 	.byte	0x04
	.zero		1


	//   ....[68]....
        /*054c*/ 	.word	0x00004690
        /*0550*/ 	.word	0x0000000c
        /*0554*/ 	.word	0x00000090
        /*0558*/ 	.short	0x010a
        /*055a*/ 	.byte	0xff
	.zero		1


	//   ....[69]....
        /*055c*/ 	.word	0x00004800
        /*0560*/ 	.word	0x00000000
        /*0564*/ 	.word	0x00000000
        /*0568*/ 	.short	0x0101
        /*056a*/ 	.byte	0xff
	.zero		1


	//   ....[70]....
        /*056c*/ 	.word	0x00004c90
        /*0570*/ 	.word	0x000000ff
        /*0574*/ 	.word	0x00000088
        /*0578*/ 	.short	0x010a
        /*057a*/ 	.byte	0x15
	.zero		1


	//   ....[71]....
        /*057c*/ 	.word	0x00004e10
        /*0580*/ 	.word	0x000000ff
        /*0584*/ 	.word	0x00000060
        /*0588*/ 	.short	0x010a
        /*058a*/ 	.byte	0x15
	.zero		1


	//   ....[72]....
        /*058c*/ 	.word	0x00004f90
        /*0590*/ 	.word	0x000000ff
        /*0594*/ 	.word	0x00000040
        /*0598*/ 	.short	0x010b
        /*059a*/ 	.byte	0x15
	.zero		1


	//   ....[73]....
        /*059c*/ 	.word	0x00004fa0
        /*05a0*/ 	.word	0x000000ff
        /*05a4*/ 	.word	0x00000000
        /*05a8*/ 	.short	0x0101
        /*05aa*/ 	.byte	0x06
	.zero		1


	//   ....[74]....
        /*05ac*/ 	.word	0x00004fb0
        /*05b0*/ 	.word	0x000000ff
        /*05b4*/ 	.word	0x00000068
        /*05b8*/ 	.short	0x010a
        /*05ba*/ 	.byte	0x15
	.zero		1


	//   ....[75]....
        /*05bc*/ 	.word	0x00005110
        /*05c0*/ 	.word	0x000000ff
        /*05c4*/ 	.word	0x00000048
        /*05c8*/ 	.short	0x010b
        /*05ca*/ 	.byte	0x15
	.zero		1


	//   ....[76]....
        /*05cc*/ 	.word	0x00005120
        /*05d0*/ 	.word	0x000000ff
        /*05d4*/ 	.word	0x00000000
        /*05d8*/ 	.short	0x0101
        /*05da*/ 	.byte	0x06
	.zero		1


	//   ....[77]....
        /*05dc*/ 	.word	0x00005130
        /*05e0*/ 	.word	0x000000ff
        /*05e4*/ 	.word	0x00000070
        /*05e8*/ 	.short	0x010a
        /*05ea*/ 	.byte	0x15
	.zero		1


	//   ....[78]....
        /*05ec*/ 	.word	0x00005280
        /*05f0*/ 	.word	0x000000ff
        /*05f4*/ 	.word	0x00000050
        /*05f8*/ 	.short	0x010b
        /*05fa*/ 	.byte	0x15
	.zero		1


	//   ....[79]....
        /*05fc*/ 	.word	0x00005290
        /*0600*/ 	.word	0x000000ff
        /*0604*/ 	.word	0x00000000
        /*0608*/ 	.short	0x0101
        /*060a*/ 	.byte	0x06
	.zero		1


	//   ....[80]....
        /*060c*/ 	.word	0x000052a0
        /*0610*/ 	.word	0x000000ff
        /*0614*/ 	.word	0x00000078
        /*0618*/ 	.short	0x010a
        /*061a*/ 	.byte	0x15
	.zero		1


	//   ....[81]....
        /*061c*/ 	.word	0x00005490
        /*0620*/ 	.word	0x000000ff
        /*0624*/ 	.word	0x00000058
        /*0628*/ 	.short	0x010b
        /*062a*/ 	.byte	0x15
	.zero		1


	//   ....[82]....
        /*062c*/ 	.word	0x000054a0
        /*0630*/ 	.word	0x000000ff
        /*0634*/ 	.word	0x00000000
        /*0638*/ 	.short	0x0101
        /*063a*/ 	.byte	0x25
	.zero		1


	//   ....[83]....
        /*063c*/ 	.word	0x000054d0
        /*0640*/ 	.word	0x000000ff
        /*0644*/ 	.word	0x00000060
        /*0648*/ 	.short	0x010a
        /*064a*/ 	.byte	0x15
	.zero		1


	//   ....[84]....
        /*064c*/ 	.word	0x000054f0
        /*0650*/ 	.word	0x000000ff
        /*0654*/ 	.word	0x00000068
        /*0658*/ 	.short	0x010a
        /*065a*/ 	.byte	0x15
	.zero		1


	//   ....[85]....
        /*065c*/ 	.word	0x00005510
        /*0660*/ 	.word	0x000000ff
        /*0664*/ 	.word	0x00000070
        /*0668*/ 	.short	0x010a
        /*066a*/ 	.byte	0x15
	.zero		1


	//   ....[86]....
        /*066c*/ 	.word	0x00005550
        /*0670*/ 	.word	0x00000000
        /*0674*/ 	.word	0x00000078
        /*0678*/ 	.short	0x010a
        /*067a*/ 	.byte	0xff
	.zero		1


	//   ....[87]....
        /*067c*/ 	.word	0x00005890
        /*0680*/ 	.word	0x00000003
        /*0684*/ 	.word	0x00000090
        /*0688*/ 	.short	0x010a
        /*068a*/ 	.byte	0xff
	.zero		1


	//   ....[88]....
        /*068c*/ 	.word	0x00005a10
        /*0690*/ 	.word	0x00000000
        /*0694*/ 	.word	0x00000000
        /*0698*/ 	.short	0x0101
        /*069a*/ 	.byte	0xff
	.zero		1


	//   ....[89]....
        /*069c*/ 	.word	0x00006500
        /*06a0*/ 	.word	0x000000ff
        /*06a4*/ 	.word	0x00000040
        /*06a8*/ 	.short	0x010a
        /*06aa*/ 	.byte	0x2c
	.zero		1


	//   ....[90]....
        /*06ac*/ 	.word	0x00006530
        /*06b0*/ 	.word	0x0000001a
        /*06b4*/ 	.word	0x000000b0
        /*06b8*/ 	.short	0x010a
        /*06ba*/ 	.byte	0xff
	.zero		1


	//   ....[91]....
        /*06bc*/ 	.word	0x00006640
        /*06c0*/ 	.word	0x000000ff
        /*06c4*/ 	.word	0x00000040
        /*06c8*/ 	.short	0x010a
        /*06ca*/ 	.byte	0x2c
	.zero		1


	//   ....[92]....
        /*06cc*/ 	.word	0x00006720
        /*06d0*/ 	.word	0x0000001a
        /*06d4*/ 	.word	0x000000b0
        /*06d8*/ 	.short	0x010a
        /*06da*/ 	.byte	0xff
	.zero		1


	//   ....[93]....
        /*06dc*/ 	.word	0x00006e50
        /*06e0*/ 	.word	0x00000000
        /*06e4*/ 	.word	0x00000000
        /*06e8*/ 	.short	0x0101
        /*06ea*/ 	.byte	0xff
	.zero		1


	//   ....[94]....
        /*06ec*/ 	.word	0x00006e60
        /*06f0*/ 	.word	0x00000002
        /*06f4*/ 	.word	0x00000040
        /*06f8*/ 	.short	0x010a
        /*06fa*/ 	.byte	0xff
	.zero		1


	//   ....[95]....
        /*06fc*/ 	.word	0x00006f20
        /*0700*/ 	.word	0x00000002
        /*0704*/ 	.word	0x00000040
        /*0708*/ 	.short	0x010a
        /*070a*/ 	.byte	0xff
	.zero		1


	//   ....[96]....
        /*070c*/ 	.word	0x000076e0
        /*0710*/ 	.word	0x00000000
        /*0714*/ 	.word	0x00000000
        /*0718*/ 	.short	0x0101
        /*071a*/ 	.byte	0xff
	.zero		1


	//   ....[97]....
        /*071c*/ 	.word	0x00007700
        /*0720*/ 	.word	0x00000002
        /*0724*/ 	.word	0x00000040
        /*0728*/ 	.short	0x010a
        /*072a*/ 	.byte	0xff
	.zero		1


	//   ....[98]....
        /*072c*/ 	.word	0x000077b0
        /*0730*/ 	.word	0x00000002
        /*0734*/ 	.word	0x00000040
        /*0738*/ 	.short	0x010a
        /*073a*/ 	.byte	0xff
	.zero		1


	//   ....[99]....
        /*073c*/ 	.word	0x00007f70
        /*0740*/ 	.word	0x00000000
        /*0744*/ 	.word	0x00000000
        /*0748*/ 	.short	0x0101
        /*074a*/ 	.byte	0xff
	.zero		1


	//   ....[100]....
        /*074c*/ 	.word	0x00007f90
        /*0750*/ 	.word	0x00000003
        /*0754*/ 	.word	0x00000040
        /*0758*/ 	.short	0x010a
        /*075a*/ 	.byte	0xff
	.zero		1


	//   ....[101]....
        /*075c*/ 	.word	0x00008040
        /*0760*/ 	.word	0x00000003
        /*0764*/ 	.word	0x00000040
        /*0768*/ 	.short	0x010a
        /*076a*/ 	.byte	0xff
	.zero		1


	//   ....[102]....
        /*076c*/ 	.word	0x000083e0
        /*0770*/ 	.word	0x000000ff
        /*0774*/ 	.word	0x00000000
        /*0778*/ 	.short	0x0101
        /*077a*/ 	.byte	0x04
	.zero		1


	//   ....[103]....
        /*077c*/ 	.word	0x00008860
        /*0780*/ 	.word	0x00000000
        /*0784*/ 	.word	0x00000000
        /*0788*/ 	.short	0x0101
        /*078a*/ 	.byte	0xff
	.zero		1


	//   ....[104]....
        /*078c*/ 	.word	0x00008b00
        /*0790*/ 	.word	0x000000ff
        /*0794*/ 	.word	0x00000000
        /*0798*/ 	.short	0x0101
        /*079a*/ 	.byte	0x06
	.zero		1


	//   ....[105]....
        /*079c*/ 	.word	0x00008b20
        /*07a0*/ 	.word	0x00000000
        /*07a4*/ 	.word	0x00000100
        /*07a8*/ 	.short	0x010a
        /*07aa*/ 	.byte	0xff
	.zero		1


	//   ....[106]....
        /*07ac*/ 	.word	0x00008b80
        /*07b0*/ 	.word	0x00000000
        /*07b4*/ 	.word	0x00000020
        /*07b8*/ 	.short	0x010a
        /*07ba*/ 	.byte	0xff
	.zero		1


	//   ....[107]....
        /*07bc*/ 	.word	0x00008be0
        /*07c0*/ 	.word	0x00000000
        /*07c4*/ 	.word	0x00000020
        /*07c8*/ 	.short	0x010a
        /*07ca*/ 	.byte	0xff
	.zero		1


	//   ....[108]....
        /*07cc*/ 	.word	0x00008c30
        /*07d0*/ 	.word	0x00000003
        /*07d4*/ 	.word	0x00000090
        /*07d8*/ 	.short	0x010a
        /*07da*/ 	.byte	0xff
	.zero		1


	//   ....[109]....
        /*07dc*/ 	.word	0x00008c90
        /*07e0*/ 	.word	0x00000000
        /*07e4*/ 	.word	0x00000000
        /*07e8*/ 	.short	0x010a
        /*07ea*/ 	.byte	0xff
	.zero		1


	//   ....[110]....
        /*07ec*/ 	.word	0x00008cf0
        /*07f0*/ 	.word	0x00000000
        /*07f4*/ 	.word	0x00000000
        /*07f8*/ 	.short	0x010a
        /*07fa*/ 	.byte	0xff
	.zero		1


	//   ....[111]....
        /*07fc*/ 	.word	0x00008d50
        /*0800*/ 	.word	0x00000000
        /*0804*/ 	.word	0x00000000
        /*0808*/ 	.short	0x010a
        /*080a*/ 	.byte	0xff
	.zero		1


	//   ....[112]....
        /*080c*/ 	.word	0x00008da0
        /*0810*/ 	.word	0x00000002
        /*0814*/ 	.word	0x000000f0
        /*0818*/ 	.short	0x010a
        /*081a*/ 	.byte	0xff
	.zero		1


	//   ....[113]....
        /*081c*/ 	.word	0x00008e00
        /*0820*/ 	.word	0x00000002
        /*0824*/ 	.word	0x000000a0
        /*0828*/ 	.short	0x010a
        /*082a*/ 	.byte	0xff
	.zero		1


	//   ....[114]....
        /*082c*/ 	.word	0x00008e50
        /*0830*/ 	.word	0x00000002
        /*0834*/ 	.word	0x00000090
        /*0838*/ 	.short	0x010a
        /*083a*/ 	.byte	0xff
	.zero		1


	//   ....[115]....
        /*083c*/ 	.word	0x00008eb0
        /*0840*/ 	.word	0x00000000
        /*0844*/ 	.word	0x000000a0
        /*0848*/ 	.short	0x010a
        /*084a*/ 	.byte	0xff
	.zero		1


	//   ....[116]....
        /*084c*/ 	.word	0x00008f00
        /*0850*/ 	.word	0x00000000
        /*0854*/ 	.word	0x00000090
        /*0858*/ 	.short	0x010a
        /*085a*/ 	.byte	0xff
	.zero		1


	//   ....[117]....
        /*085c*/ 	.word	0x00008f60
        /*0860*/ 	.word	0x00000002
        /*0864*/ 	.word	0x000000d0
        /*0868*/ 	.short	0x010a
        /*086a*/ 	.byte	0xff
	.zero		1


	//   ....[118]....
        /*086c*/ 	.word	0x00008fc0
        /*0870*/ 	.word	0x00000000
        /*0874*/ 	.word	0x00000000
        /*0878*/ 	.short	0x010a
        /*087a*/ 	.byte	0xff
	.zero		1


	//   ....[119]....
        /*087c*/ 	.word	0x00009020
        /*0880*/ 	.word	0x00000000
        /*0884*/ 	.word	0x00000000
        /*0888*/ 	.short	0x010a
        /*088a*/ 	.byte	0xff
	.zero		1


	//   ....[120]....
        /*088c*/ 	.word	0x00009080
        /*0890*/ 	.word	0x00000000
        /*0894*/ 	.word	0x00000000
        /*0898*/ 	.short	0x010a
        /*089a*/ 	.byte	0xff
	.zero		1


	//   ....[121]....
        /*089c*/ 	.word	0x000090e0
        /*08a0*/ 	.word	0x00000000
        /*08a4*/ 	.word	0x00000000
        /*08a8*/ 	.short	0x010a
        /*08aa*/ 	.byte	0xff
	.zero		1


	//   ....[122]....
        /*08ac*/ 	.word	0x00009140
        /*08b0*/ 	.word	0x00000000
        /*08b4*/ 	.word	0x00000000
        /*08b8*/ 	.short	0x010a
        /*08ba*/ 	.byte	0xff
	.zero		1


	//   ....[123]....
        /*08bc*/ 	.word	0x00009190
        /*08c0*/ 	.word	0x0000000c
        /*08c4*/ 	.word	0x00000090
        /*08c8*/ 	.short	0x010a
        /*08ca*/ 	.byte	0xff
	.zero		1


	//   ....[124]....
        /*08cc*/ 	.word	0x000091f0
        /*08d0*/ 	.word	0x00000000
        /*08d4*/ 	.word	0x00000088
        /*08d8*/ 	.short	0x010a
        /*08da*/ 	.byte	0xff
	.zero		1


	//   ....[125]....
        /*08dc*/ 	.word	0x00009250
        /*08e0*/ 	.word	0x00000000
        /*08e4*/ 	.word	0x00000060
        /*08e8*/ 	.short	0x010a
        /*08ea*/ 	.byte	0xff
	.zero		1


	//   ....[126]....
        /*08ec*/ 	.word	0x000092b0
        /*08f0*/ 	.word	0x00000000
        /*08f4*/ 	.word	0x00000068
        /*08f8*/ 	.short	0x010a
        /*08fa*/ 	.byte	0xff
	.zero		1


	//   ....[127]....
        /*08fc*/ 	.word	0x00009310
        /*0900*/ 	.word	0x00000000
        /*0904*/ 	.word	0x00000070
        /*0908*/ 	.short	0x010a
        /*090a*/ 	.byte	0xff
	.zero		1


	//   ....[128]....
        /*090c*/ 	.word	0x00009370
        /*0910*/ 	.word	0x00000000
        /*0914*/ 	.word	0x00000078
        /*0918*/ 	.short	0x010a
        /*091a*/ 	.byte	0xff
	.zero		1


	//   ....[129]....
        /*091c*/ 	.word	0x000093d0
        /*0920*/ 	.word	0x00000000
        /*0924*/ 	.word	0x00000060
        /*0928*/ 	.short	0x010a
        /*092a*/ 	.byte	0xff
	.zero		1


	//   ....[130]....
        /*092c*/ 	.word	0x00009430
        /*0930*/ 	.word	0x00000000
        /*0934*/ 	.word	0x00000068
        /*0938*/ 	.short	0x010a
        /*093a*/ 	.byte	0xff
	.zero		1


	//   ....[131]....
        /*093c*/ 	.word	0x00009490
        /*0940*/ 	.word	0x00000000
        /*0944*/ 	.word	0x00000070
        /*0948*/ 	.short	0x010a
        /*094a*/ 	.byte	0xff
	.zero		1


	//   ....[132]....
        /*094c*/ 	.word	0x000094e0
        /*0950*/ 	.word	0x00000003
        /*0954*/ 	.word	0x00000090
        /*0958*/ 	.short	0x010a
        /*095a*/ 	.byte	0xff
	.zero		1


	//   ....[133]....
        /*095c*/ 	.word	0x00009540
        /*0960*/ 	.word	0x00000000
        /*0964*/ 	.word	0x00000040
        /*0968*/ 	.short	0x010a
        /*096a*/ 	.byte	0xff
	.zero		1


	//   ....[134]....
        /*096c*/ 	.word	0x00009590
        /*0970*/ 	.word	0x0000001a
        /*0974*/ 	.word	0x000000b0
        /*0978*/ 	.short	0x010a
        /*097a*/ 	.byte	0xff
	.zero		1


	//   ....[135]....
        /*097c*/ 	.word	0x000095e0
        /*0980*/ 	.word	0x00000002
        /*0984*/ 	.word	0x00000040
        /*0988*/ 	.short	0x010a
        /*098a*/ 	.byte	0xff
	.zero		1


	//   ....[136]....
        /*098c*/ 	.word	0x00009630
        /*0990*/ 	.word	0x00000002
        /*0994*/ 	.word	0x00000040
        /*0998*/ 	.short	0x010a
        /*099a*/ 	.byte	0xff
	.zero		1


	//   ....[137]....
        /*099c*/ 	.word	0x00009680
        /*09a0*/ 	.word	0x00000003
        /*09a4*/ 	.word	0x00000040
        /*09a8*/ 	.short	0x010a
        /*09aa*/ 	.byte	0xff
	.zero		1


	//----- nvinfo : EIATTR_NUM_MBARRIERS
	.align		4
.L_47:
        /*09ac*/ 	.byte	0x03, 0x38
        /*09ae*/ 	.short	0x0022


	//----- nvinfo : EIATTR_EXIT_INSTR_OFFSETS
	.align		4
        /*09b0*/ 	.byte	0x04, 0x1c
        /*09b2*/ 	.short	(.L_49 - .L_48)


	//   ....[0]....
.L_48:
        /*09b4*/ 	.word	0x00002da0


	//   ....[1]....
        /*09b8*/ 	.word	0x00003290


	//   ....[2]....
        /*09bc*/ 	.word	0x000032f0


	//   ....[3]....
        /*09c0*/ 	.word	0x00004420


	//   ....[4]....
        /*09c4*/ 	.word	0x00005580


	//   ....[5]....
        /*09c8*/ 	.word	0x000055c0


	//   ....[6]....
        /*09cc*/ 	.word	0x00008a00


	//   ....[7]....
        /*09d0*/ 	.word	0x00008a70


	//   ....[8]....
        /*09d4*/ 	.word	0x00008aa0


	//   ....[9]....
        /*09d8*/ 	.word	0x00008b10


	//----- nvinfo : EIATTR_MAX_THREADS
	.align		4
.L_49:
        /*09dc*/ 	.byte	0x04, 0x05
        /*09de*/ 	.short	(.L_51 - .L_50)
.L_50:
        /*09e0*/ 	.word	0x00000100
        /*09e4*/ 	.word	0x00000001
        /*09e8*/ 	.word	0x00000001


	//----- nvinfo : EIATTR_CRS_STACK_SIZE
	.align		4
.L_51:
        /*09ec*/ 	.byte	0x04, 0x1e
        /*09ee*/ 	.short	(.L_53 - .L_52)
.L_52:
        /*09f0*/ 	.word	0x00000000


	//----- nvinfo : EIATTR_CBANK_PARAM_SIZE
	.align		4
.L_53:
        /*09f4*/ 	.byte	0x03, 0x19
        /*09f6*/ 	.short	0x0800


	//----- nvinfo : EIATTR_PARAM_CBANK
	.align		4
        /*09f8*/ 	.byte	0x04, 0x0a
        /*09fa*/ 	.short	(.L_55 - .L_54)
	.align		4
.L_54:
        /*09fc*/ 	.word	index@(.nv.constant0._ZN7cutlass13device_kernelINS_4gemm6kernel13GemmUniversalIN4cute5tupleIJiiiiEEENS1_10collective13CollectiveMmaINS1_35MainloopSm100TmaUmmaWarpSpecializedILi4ELi2ELi4ENS5_IJNS4_1CILi2EEENSA_ILi4EEENSA_ILi1EEEEEEEENS5_IJNSA_ILi64EEENSA_ILi128EEESH_EEENS_10bfloat16_tENS5_IJlSD_lEEESJ_SK_NS4_8TiledMMAINS4_8MMA_AtomIJNS4_20SM100_MMA_F16BF16_SSISJ_SJ_fLi64ELi128ELNS4_4UMMA5MajorE0ELSP_0ELNSO_7ScaleInE0ELSQ_0EEEEEENS4_6LayoutINS5_IJSD_SD_SD_EEENS5_IJNSA_ILi0EEESV_SV_EEEEENS5_IJNS4_10UnderscoreESY_SY_EEEEENS4_23SM90_TMA_LOAD_MULTICASTENS4_14ComposedLayoutINS4_7SwizzleILi3ELi4ELi3EEENS4_18smem_ptr_flag_bitsILi16EEENST_INS5_IJNSA_ILi8EEESG_EEENS5_IJSG_SD_EEEEEEEvNS4_8identityES11_S1B_vS1C_EENS_8epilogue10collective18CollectiveEpilogueINS1E_23Sm100TmaWarpSpecializedILi4ELi2ELi16ELb1ELb0EEEJSI_NS5_IJNST_ISG_SD_EENST_INSA_ILi32EEESD_EEEEESJ_SK_SJ_SK_NS1E_6fusion15FusionCallbacksIS1I_NS1N_17LinearCombinationISJ_fSJ_fLNS_15FloatRoundStyleE2EEESI_S1M_JEEENS4_5SM1004TMEM4LOAD26SM100_TMEM_LOAD_16dp256b4xENS4_13SM90_TMA_LOADENS12_INS13_ILi2ELi4ELi3EEES16_NST_INS5_IJS17_S1K_EEENS5_IJS1K_SD_EEEEEEENS4_17SM75_U32x4_LDSM_NENS4_14SM90_TMA_STOREES22_NS4_17SM90_U32x4_STSM_NENS4_39AutoVectorizingCopyWithAssumedAlignmentILi128EEEEEEvvEEEEvNT_6ParamsE)
        /*0a00*/ 	.short	0x0380
        /*0a02*/ 	.short	0x0800


	//----- nvinfo : EIATTR_SW_WAR
	.align		4
.L_55:
        /*0a04*/ 	.byte	0x04, 0x36
        /*0a06*/ 	.short	(.L_57 - .L_56)
.L_56:
        /*0a08*/ 	.word	0x00000008
.L_57:


//--------------------- .nv.callgraph             --------------------------
	.section	.nv.callgraph,"",@"SHT_CUDA_CALLGRAPH"
	.align	4
	.sectionentsize	8
	.align		4
        /*0000*/ 	.word	0x00000000
	.align		4
        /*0004*/ 	.word	0xffffffff
	.align		4
        /*0008*/ 	.word	index@(_ZN7cutlass13device_kernelINS_4gemm6kernel13GemmUniversalIN4cute5tupleIJiiiiEEENS1_10collective13CollectiveMmaINS1_35MainloopSm100TmaUmmaWarpSpecializedILi4ELi2ELi4ENS5_IJNS4_1CILi2EEENSA_ILi4EEENSA_ILi1EEEEEEEENS5_IJNSA_ILi64EEENSA_ILi128EEESH_EEENS_10bfloat16_tENS5_IJlSD_lEEESJ_SK_NS4_8TiledMMAINS4_8MMA_AtomIJNS4_20SM100_MMA_F16BF16_SSISJ_SJ_fLi64ELi128ELNS4_4UMMA5MajorE0ELSP_0ELNSO_7ScaleInE0ELSQ_0EEEEEENS4_6LayoutINS5_IJSD_SD_SD_EEENS5_IJNSA_ILi0EEESV_SV_EEEEENS5_IJNS4_10UnderscoreESY_SY_EEEEENS4_23SM90_TMA_LOAD_MULTICASTENS4_14ComposedLayoutINS4_7SwizzleILi3ELi4ELi3EEENS4_18smem_ptr_flag_bitsILi16EEENST_INS5_IJNSA_ILi8EEESG_EEENS5_IJSG_SD_EEEEEEEvNS4_8identityES11_S1B_vS1C_EENS_8epilogue10collective18CollectiveEpilogueINS1E_23Sm100TmaWarpSpecializedILi4ELi2ELi16ELb1ELb0EEEJSI_NS5_IJNST_ISG_SD_EENST_INSA_ILi32EEESD_EEEEESJ_SK_SJ_SK_NS1E_6fusion15FusionCallbacksIS1I_NS1N_17LinearCombinationISJ_fSJ_fLNS_15FloatRoundStyleE2EEESI_S1M_JEEENS4_5SM1004TMEM4LOAD26SM100_TMEM_LOAD_16dp256b4xENS4_13SM90_TMA_LOADENS12_INS13_ILi2ELi4ELi3EEES16_NST_INS5_IJS17_S1K_EEENS5_IJS1K_SD_EEEEEEENS4_17SM75_U32x4_LDSM_NENS4_14SM90_TMA_STOREES22_NS4_17SM90_U32x4_STSM_NENS4_39AutoVectorizingCopyWithAssumedAlignmentILi128EEEEEEvvEEEEvNT_6ParamsE)
	.align		4
        /*000c*/ 	.word	index@(__assertfail)
	.align		4
        /*0010*/ 	.word	0x00000000
	.align		4
        /*0014*/ 	.word	0xfffffffe
	.align		4
        /*0018*/ 	.word	0x00000000
	.align		4
        /*001c*/ 	.word	0xfffffffd
	.align		4
        /*0020*/ 	.word	0x00000000
	.align		4
        /*0024*/ 	.word	0xfffffffc


//--------------------- .nv.constant4             --------------------------
	.section	.nv.constant4,"a",@progbits
	.align	8
	.align		8
.nv.constant4:
        /*0000*/ 	.dword	__assertfail
	.align		8
        /*0008*/ 	.dword	__unnamed_1
	.align		8
        /*0010*/ 	.dword	__unnamed_2
	.align		8
        /*0018*/ 	.dword	_ZN40_INTERNAL_5be83988_4_k_cu_501fb7d0_336304cuda3std3__45__cpo5beginE
	.align		8
        /*0020*/ 	.dword	_ZN40_INTERNAL_5be83988_4_k_cu_501fb7d0_336304cuda3std3__45__cpo3endE
	.align		8
        /*0028*/ 	.dword	_ZN40_INTERNAL_5be83988_4_k_cu_501fb7d0_336304cuda3std3__45__cpo6cbeginE
	.align		8
        /*0030*/ 	.dword	_ZN40_INTERNAL_5be83988_4_k_cu_501fb7d0_336304cuda3std3__45__cpo4cendE
	.align		8
        /*0038*/ 	.dword	_ZN40_INTERNAL_5be83988_4_k_cu_501fb7d0_336304cuda3std3__442_GLOBAL__N__5be83988_4_k_cu_501fb7d0_336306ignoreE
	.align		8
        /*0040*/ 	.dword	_ZN40_INTERNAL_5be83988_4_k_cu_501fb7d0_336304cuda3std3__419piecewise_constructE
	.align		8
        /*0048*/ 	.dword	_ZN40_INTERNAL_5be83988_4_k_cu_501fb7d0_336304cuda3std3__48in_placeE
	.align		8
        /*0050*/ 	.dword	_ZN40_INTERNAL_5be83988_4_k_cu_501fb7d0_336304cuda3std6ranges3__45__cpo4swapE
	.align		8
        /*0058*/ 	.dword	_ZN40_INTERNAL_5be83988_4_k_cu_501fb7d0_336304cuda3std6ranges3__45__cpo9iter_moveE
	.align		8
        /*0060*/ 	.dword	_ZN40_INTERNAL_5be83988_4_k_cu_501fb7d0_336304cute7productE
	.align		8
        /*0068*/ 	.dword	_ZN40_INTERNAL_5be83988_4_k_cu_501fb7d0_336304cute1_E
	.align		8
        /*0070*/ 	.dword	$str$25
	.align		8
        /*0078*/ 	.dword	$str$26
	.align		8
        /*0080*/ 	.dword	$str$27
	.align		8
        /*0088*/ 	.dword	$str$28


//--------------------- .text._ZN7cutlass13device_kernelINS_4gemm6kernel13GemmUniversalIN4cute5tupleIJiiiiEEENS1_10collective13CollectiveMmaINS1_35MainloopSm100TmaUmmaWarpSpecializedILi4ELi2ELi4ENS5_IJNS4_1CILi2EEENSA_ILi4EEENSA_ILi1EEEEEEEENS5_IJNSA_ILi64EEENSA_ILi128EEESH_EEENS_10bfloat16_tENS5_IJlSD_lEEESJ_SK_NS4_8TiledMMAINS4_8MMA_AtomIJNS4_20SM100_MMA_F16BF16_SSISJ_SJ_fLi64ELi128ELNS4_4UMMA5MajorE0ELSP_0ELNSO_7ScaleInE0ELSQ_0EEEEEENS4_6LayoutINS5_IJSD_SD_SD_EEENS5_IJNSA_ILi0EEESV_SV_EEEEENS5_IJNS4_10UnderscoreESY_SY_EEEEENS4_23SM90_TMA_LOAD_MULTICASTENS4_14ComposedLayoutINS4_7SwizzleILi3ELi4ELi3EEENS4_18smem_ptr_flag_bitsILi16EEENST_INS5_IJNSA_ILi8EEESG_EEENS5_IJSG_SD_EEEEEEEvNS4_8identityES11_S1B_vS1C_EENS_8epilogue10collective18CollectiveEpilogueINS1E_23Sm100TmaWarpSpecializedILi4ELi2ELi16ELb1ELb0EEEJSI_NS5_IJNST_ISG_SD_EENST_INSA_ILi32EEESD_EEEEESJ_SK_SJ_SK_NS1E_6fusion15FusionCallbacksIS1I_NS1N_17LinearCombinationISJ_fSJ_fLNS_15FloatRoundStyleE2EEESI_S1M_JEEENS4_5SM1004TMEM4LOAD26SM100_TMEM_LOAD_16dp256b4xENS4_13SM90_TMA_LOADENS12_INS13_ILi2ELi4ELi3EEES16_NST_INS5_IJS17_S1K_EEENS5_IJS1K_SD_EEEEEEENS4_17SM75_U32x4_LDSM_NENS4_14SM90_TMA_STOREES22_NS4_17SM90_U32x4_STSM_NENS4_39AutoVectorizingCopyWithAssumedAlignmentILi128EEEEEEvvEEEEvNT_6ParamsE --------------------------
	.section	.text._ZN7cutlass13device_kernelINS_4gemm6kernel13GemmUniversalIN4cute5tupleIJiiiiEEENS1_10collective13CollectiveMmaINS1_35MainloopSm100TmaUmmaWarpSpecializedILi4ELi2ELi4ENS5_IJNS4_1CILi2EEENSA_ILi4EEENSA_ILi1EEEEEEEENS5_IJNSA_ILi64EEENSA_ILi128EEESH_EEENS_10bfloat16_tENS5_IJlSD_lEEESJ_SK_NS4_8TiledMMAINS4_8MMA_AtomIJNS4_20SM100_MMA_F16BF16_SSISJ_SJ_fLi64ELi128ELNS4_4UMMA5MajorE0ELSP_0ELNSO_7ScaleInE0ELSQ_0EEEEEENS4_6LayoutINS5_IJSD_SD_SD_EEENS5_IJNSA_ILi0EEESV_SV_EEEEENS5_IJNS4_10UnderscoreESY_SY_EEEEENS4_23SM90_TMA_LOAD_MULTICASTENS4_14ComposedLayoutINS4_7SwizzleILi3ELi4ELi3EEENS4_18smem_ptr_flag_bitsILi16EEENST_INS5_IJNSA_ILi8EEESG_EEENS5_IJSG_SD_EEEEEEEvNS4_8identityES11_S1B_vS1C_EENS_8epilogue10collective18CollectiveEpilogueINS1E_23Sm100TmaWarpSpecializedILi4ELi2ELi16ELb1ELb0EEEJSI_NS5_IJNST_ISG_SD_EENST_INSA_ILi32EEESD_EEEEESJ_SK_SJ_SK_NS1E_6fusion15FusionCallbacksIS1I_NS1N_17LinearCombinationISJ_fSJ_fLNS_15FloatRoundStyleE2EEESI_S1M_JEEENS4_5SM1004TMEM4LOAD26SM100_TMEM_LOAD_16dp256b4xENS4_13SM90_TMA_LOADENS12_INS13_ILi2ELi4ELi3EEES16_NST_INS5_IJS17_S1K_EEENS5_IJS1K_SD_EEEEEEENS4_17SM75_U32x4_LDSM_NENS4_14SM90_TMA_STOREES22_NS4_17SM90_U32x4_STSM_NENS4_39AutoVectorizingCopyWithAssumedAlignmentILi128EEEEEEvvEEEEvNT_6ParamsE,"ax",@progbits
	.align	128
.text._ZN7cutlass13device_kernelINS_4gemm6kernel13GemmUniversalIN4cute5tupleIJiiiiEEENS1_10collective13CollectiveMmaINS1_35MainloopSm100TmaUmmaWarpSpecializedILi4ELi2ELi4ENS5_IJNS4_1CILi2EEENSA_ILi4EEENSA_ILi1EEEEEEEENS5_IJNSA_ILi64EEENSA_ILi128EEESH_EEENS_10bfloat16_tENS5_IJlSD_lEEESJ_SK_NS4_8TiledMMAINS4_8MMA_AtomIJNS4_20SM100_MMA_F16BF16_SSISJ_SJ_fLi64ELi128ELNS4_4UMMA5MajorE0ELSP_0ELNSO_7ScaleInE0ELSQ_0EEEEEENS4_6LayoutINS5_IJSD_SD_SD_EEENS5_IJNSA_ILi0EEESV_SV_EEEEENS5_IJNS4_10UnderscoreESY_SY_EEEEENS4_23SM90_TMA_LOAD_MULTICASTENS4_14ComposedLayoutINS4_7SwizzleILi3ELi4ELi3EEENS4_18smem_ptr_flag_bitsILi16EEENST_INS5_IJNSA_ILi8EEESG_EEENS5_IJSG_SD_EEEEEEEvNS4_8identityES11_S1B_vS1C_EENS_8epilogue10collective18CollectiveEpilogueINS1E_23Sm100TmaWarpSpecializedILi4ELi2ELi16ELb1ELb0EEEJSI_NS5_IJNST_ISG_SD_EENST_INSA_ILi32EEESD_EEEEESJ_SK_SJ_SK_NS1E_6fusion15FusionCallbacksIS1I_NS1N_17LinearCombinationISJ_fSJ_fLNS_15FloatRoundStyleE2EEESI_S1M_JEEENS4_5SM1004TMEM4LOAD26SM100_TMEM_LOAD_16dp256b4xENS4_13SM90_TMA_LOADENS12_INS13_ILi2ELi4ELi3EEES16_NST_INS5_IJS17_S1K_EEENS5_IJS1K_SD_EEEEEEENS4_17SM75_U32x4_LDSM_NENS4_14SM90_TMA_STOREES22_NS4_17SM90_U32x4_STSM_NENS4_39AutoVectorizingCopyWithAssumedAlignmentILi128EEEEEEvvEEEEvNT_6ParamsE:
        .type           _ZN7cutlass13device_kernelINS_4gemm6kernel13GemmUniversalIN4cute5tupleIJiiiiEEENS1_10collective13CollectiveMmaINS1_35MainloopSm100TmaUmmaWarpSpecializedILi4ELi2ELi4ENS5_IJNS4_1CILi2EEENSA_ILi4EEENSA_ILi1EEEEEEEENS5_IJNSA_ILi64EEENSA_ILi128EEESH_EEENS_10bfloat16_tENS5_IJlSD_lEEESJ_SK_NS4_8TiledMMAINS4_8MMA_AtomIJNS4_20SM100_MMA_F16BF16_SSISJ_SJ_fLi64ELi128ELNS4_4UMMA5MajorE0ELSP_0ELNSO_7ScaleInE0ELSQ_0EEEEEENS4_6LayoutINS5_IJSD_SD_SD_EEENS5_IJNSA_ILi0EEESV_SV_EEEEENS5_IJNS4_10UnderscoreESY_SY_EEEEENS4_23SM90_TMA_LOAD_MULTICASTENS4_14ComposedLayoutINS4_7SwizzleILi3ELi4ELi3EEENS4_18smem_ptr_flag_bitsILi16EEENST_INS5_IJNSA_ILi8EEESG_EEENS5_IJSG_SD_EEEEEEEvNS4_8identityES11_S1B_vS1C_EENS_8epilogue10collective18CollectiveEpilogueINS1E_23Sm100TmaWarpSpecializedILi4ELi2ELi16ELb1ELb0EEEJSI_NS5_IJNST_ISG_SD_EENST_INSA_ILi32EEESD_EEEEESJ_SK_SJ_SK_NS1E_6fusion15FusionCallbacksIS1I_NS1N_17LinearCombinationISJ_fSJ_fLNS_15FloatRoundStyleE2EEESI_S1M_JEEENS4_5SM1004TMEM4LOAD26SM100_TMEM_LOAD_16dp256b4xENS4_13SM90_TMA_LOADENS12_INS13_ILi2ELi4ELi3EEES16_NST_INS5_IJS17_S1K_EEENS5_IJS1K_SD_EEEEEEENS4_17SM75_U32x4_LDSM_NENS4_14SM90_TMA_STOREES22_NS4_17SM90_U32x4_STSM_NENS4_39AutoVectorizingCopyWithAssumedAlignmentILi128EEEEEEvvEEEEvNT_6ParamsE,@function
        .size           _ZN7cutlass13device_kernelINS_4gemm6kernel13GemmUniversalIN4cute5tupleIJiiiiEEENS1_10collective13CollectiveMmaINS1_35MainloopSm100TmaUmmaWarpSpecializedILi4ELi2ELi4ENS5_IJNS4_1CILi2EEENSA_ILi4EEENSA_ILi1EEEEEEEENS5_IJNSA_ILi64EEENSA_ILi128EEESH_EEENS_10bfloat16_tENS5_IJlSD_lEEESJ_SK_NS4_8TiledMMAINS4_8MMA_AtomIJNS4_20SM100_MMA_F16BF16_SSISJ_SJ_fLi64ELi128ELNS4_4UMMA5MajorE0ELSP_0ELNSO_7ScaleInE0ELSQ_0EEEEEENS4_6LayoutINS5_IJSD_SD_SD_EEENS5_IJNSA_ILi0EEESV_SV_EEEEENS5_IJNS4_10UnderscoreESY_SY_EEEEENS4_23SM90_TMA_LOAD_MULTICASTENS4_14ComposedLayoutINS4_7SwizzleILi3ELi4ELi3EEENS4_18smem_ptr_flag_bitsILi16EEENST_INS5_IJNSA_ILi8EEESG_EEENS5_IJSG_SD_EEEEEEEvNS4_8identityES11_S1B_vS1C_EENS_8epilogue10collective18CollectiveEpilogueINS1E_23Sm100TmaWarpSpecializedILi4ELi2ELi16ELb1ELb0EEEJSI_NS5_IJNST_ISG_SD_EENST_INSA_ILi32EEESD_EEEEESJ_SK_SJ_SK_NS1E_6fusion15FusionCallbacksIS1I_NS1N_17LinearCombinationISJ_fSJ_fLNS_15FloatRoundStyleE2EEESI_S1M_JEEENS4_5SM1004TMEM4LOAD26SM100_TMEM_LOAD_16dp256b4xENS4_13SM90_TMA_LOADENS12_INS13_ILi2ELi4ELi3EEES16_NST_INS5_IJS17_S1K_EEENS5_IJS1K_SD_EEEEEEENS4_17SM75_U32x4_LDSM_NENS4_14SM90_TMA_STOREES22_NS4_17SM90_U32x4_STSM_NENS4_39AutoVectorizingCopyWithAssumedAlignmentILi128EEEEEEvvEEEEvNT_6ParamsE,(.L_x_187 - _ZN7cutlass13device_kernelINS_4gemm6kernel13GemmUniversalIN4cute5tupleIJiiiiEEENS1_10collective13CollectiveMmaINS1_35MainloopSm100TmaUmmaWarpSpecializedILi4ELi2ELi4ENS5_IJNS4_1CILi2EEENSA_ILi4EEENSA_ILi1EEEEEEEENS5_IJNSA_ILi64EEENSA_ILi128EEESH_EEENS_10bfloat16_tENS5_IJlSD_lEEESJ_SK_NS4_8TiledMMAINS4_8MMA_AtomIJNS4_20SM100_MMA_F16BF16_SSISJ_SJ_fLi64ELi128ELNS4_4UMMA5MajorE0ELSP_0ELNSO_7ScaleInE0ELSQ_0EEEEEENS4_6LayoutINS5_IJSD_SD_SD_EEENS5_IJNSA_ILi0EEESV_SV_EEEEENS5_IJNS4_10UnderscoreESY_SY_EEEEENS4_23SM90_TMA_LOAD_MULTICASTENS4_14ComposedLayoutINS4_7SwizzleILi3ELi4ELi3EEENS4_18smem_ptr_flag_bitsILi16EEENST_INS5_IJNSA_ILi8EEESG_EEENS5_IJSG_SD_EEEEEEEvNS4_8identityES11_S1B_vS1C_EENS_8epilogue10collective18CollectiveEpilogueINS1E_23Sm100TmaWarpSpecializedILi4ELi2ELi16ELb1ELb0EEEJSI_NS5_IJNST_ISG_SD_EENST_INSA_ILi32EEESD_EEEEESJ_SK_SJ_SK_NS1E_6fusion15FusionCallbacksIS1I_NS1N_17LinearCombinationISJ_fSJ_fLNS_15FloatRoundStyleE2EEESI_S1M_JEEENS4_5SM1004TMEM4LOAD26SM100_TMEM_LOAD_16dp256b4xENS4_13SM90_TMA_LOADENS12_INS13_ILi2ELi4ELi3EEES16_NST_INS5_IJS17_S1K_EEENS5_IJS1K_SD_EEEEEEENS4_17SM75_U32x4_LDSM_NENS4_14SM90_TMA_STOREES22_NS4_17SM90_U32x4_STSM_NENS4_39AutoVectorizingCopyWithAssumedAlignmentILi128EEEEEEvvEEEEvNT_6ParamsE)
        .other          _ZN7cutlass13device_kernelINS_4gemm6kernel13GemmUniversalIN4cute5tupleIJiiiiEEENS1_10collective13CollectiveMmaINS1_35MainloopSm100TmaUmmaWarpSpecializedILi4ELi2ELi4ENS5_IJNS4_1CILi2EEENSA_ILi4EEENSA_ILi1EEEEEEEENS5_IJNSA_ILi64EEENSA_ILi128EEESH_EEENS_10bfloat16_tENS5_IJlSD_lEEESJ_SK_NS4_8TiledMMAINS4_8MMA_AtomIJNS4_20SM100_MMA_F16BF16_SSISJ_SJ_fLi64ELi128ELNS4_4UMMA5MajorE0ELSP_0ELNSO_7ScaleInE0ELSQ_0EEEEEENS4_6LayoutINS5_IJSD_SD_SD_EEENS5_IJNSA_ILi0EEESV_SV_EEEEENS5_IJNS4_10UnderscoreESY_SY_EEEEENS4_23SM90_TMA_LOAD_MULTICASTENS4_14ComposedLayoutINS4_7SwizzleILi3ELi4ELi3EEENS4_18smem_ptr_flag_bitsILi16EEENST_INS5_IJNSA_ILi8EEESG_EEENS5_IJSG_SD_EEEEEEEvNS4_8identityES11_S1B_vS1C_EENS_8epilogue10collective18CollectiveEpilogueINS1E_23Sm100TmaWarpSpecializedILi4ELi2ELi16ELb1ELb0EEEJSI_NS5_IJNST_ISG_SD_EENST_INSA_ILi32EEESD_EEEEESJ_SK_SJ_SK_NS1E_6fusion15FusionCallbacksIS1I_NS1N_17LinearCombinationISJ_fSJ_fLNS_15FloatRoundStyleE2EEESI_S1M_JEEENS4_5SM1004TMEM4LOAD26SM100_TMEM_LOAD_16dp256b4xENS4_13SM90_TMA_LOADENS12_INS13_ILi2ELi4ELi3EEES16_NST_INS5_IJS17_S1K_EEENS5_IJS1K_SD_EEEEEEENS4_17SM75_U32x4_LDSM_NENS4_14SM90_TMA_STOREES22_NS4_17SM90_U32x4_STSM_NENS4_39AutoVectorizingCopyWithAssumedAlignmentILi128EEEEEEvvEEEEvNT_6ParamsE,@"STO_CUDA_ENTRY STV_DEFAULT"
_ZN7cutlass13device_kernelINS_4gemm6kernel13GemmUniversalIN4cute5tupleIJiiiiEEENS1_10collective13CollectiveMmaINS1_35MainloopSm100TmaUmmaWarpSpecializedILi4ELi2ELi4ENS5_IJNS4_1CILi2EEENSA_ILi4EEENSA_ILi1EEEEEEEENS5_IJNSA_ILi64EEENSA_ILi128EEESH_EEENS_10bfloat16_tENS5_IJlSD_lEEESJ_SK_NS4_8TiledMMAINS4_8MMA_AtomIJNS4_20SM100_MMA_F16BF16_SSISJ_SJ_fLi64ELi128ELNS4_4UMMA5MajorE0ELSP_0ELNSO_7ScaleInE0ELSQ_0EEEEEENS4_6LayoutINS5_IJSD_SD_SD_EEENS5_IJNSA_ILi0EEESV_SV_EEEEENS5_IJNS4_10UnderscoreESY_SY_EEEEENS4_23SM90_TMA_LOAD_MULTICASTENS4_14ComposedLayoutINS4_7SwizzleILi3ELi4ELi3EEENS4_18smem_ptr_flag_bitsILi16EEENST_INS5_IJNSA_ILi8EEESG_EEENS5_IJSG_SD_EEEEEEEvNS4_8identityES11_S1B_vS1C_EENS_8epilogue10collective18CollectiveEpilogueINS1E_23Sm100TmaWarpSpecializedILi4ELi2ELi16ELb1ELb0EEEJSI_NS5_IJNST_ISG_SD_EENST_INSA_ILi32EEESD_EEEEESJ_SK_SJ_SK_NS1E_6fusion15FusionCallbacksIS1I_NS1N_17LinearCombinationISJ_fSJ_fLNS_15FloatRoundStyleE2EEESI_S1M_JEEENS4_5SM1004TMEM4LOAD26SM100_TMEM_LOAD_16dp256b4xENS4_13SM90_TMA_LOADENS12_INS13_ILi2ELi4ELi3EEES16_NST_INS5_IJS17_S1K_EEENS5_IJS1K_SD_EEEEEEENS4_17SM75_U32x4_LDSM_NENS4_14SM90_TMA_STOREES22_NS4_17SM90_U32x4_STSM_NENS4_39AutoVectorizingCopyWithAssumedAlignmentILi128EEEEEEvvEEEEvNT_6ParamsE:
[----:B------:R-:W1:Y:S01]  /*0000*/  LDC R1, c[0x0][0x37c] ;  /* 0x0000df00ff017b82 */ /* 0x000e620000000800 */
[----:B------:R-:W2:Y:S01]  /*0010*/  S2R R59, SR_TID.X ;  /* 0x00000000003b7919 */ /* 0x000ea20000002100 */
[----:B------:R-:W3:Y:S01]  /*0020*/  LDCU.64 UR8, c[0x0][0x890] ;  /* 0x00011200ff0877ac */ /* 0x000ee20008000a00 */
[----:B------:R-:W-:Y:S02]  /*0030*/  PRMT R49, RZ, 0x7610, R49 ;  /* 0x00007610ff317816 */ /* 0x000fe40000000031 */
[----:B------:R-:W-:Y:S02]  /*0040*/  ELECT P4, URZ, PT ;  /* 0x0000000000ff782f */ /* 0x000fe40003880000 */
[----:B---3--:R-:W-:-:S04]  /*0050*/  ISETP.NE.U32.AND P0, PT, RZ, UR8, PT ;  /* 0x00000008ff007c0c */ /* 0x008fc8000bf05070 */
[----:B------:R-:W-:Y:S02]  /*0060*/  ISETP.NE.AND.EX P1, PT, RZ, UR9, PT, P0 ;  /* 0x00000009ff007c0c */ /* 0x000fe4000bf25300 */
[----:B--2---:R-:W-:-:S05]  /*0070*/  SHF.R.U32.HI R50, RZ, 0x5, R59 ;  /* 0x00000005ff327819 */ /* 0x004fca000001163b */
[----:B------:R-:W2:Y:S02]  /*0080*/  SHFL.IDX PT, R0, R50, RZ, 0x1f ;  /* 0x00001fff32007589 */ /* 0x000ea400000e0000 */
[----:B--2---:R-:W-:-:S04]  /*0090*/  R2UR UR17, R0 ;  /* 0x00000000001172ca */ /* 0x004fc800000e0000 */
[----:B-1----:R-:W-:Y:S05]  /*00a0*/  @P1 BRA `(.L_x_0) ;  /* 0x0000000000301947 */ /* 0x002fea0003800000 */
[----:B------:R-:W1:Y:S02]  /*00b0*/  LDCU.64 UR4, c[0x0][0x888] ;  /* 0x00011100ff0477ac */ /* 0x000e640008000a00 */
[----:B-1----:R-:W-:-:S04]  /*00c0*/  UISETP.NE.U32.AND UP0, UPT, UR4, URZ, UPT ;  /* 0x000000ff0400728c */ /* 0x002fc8000bf05070 */
[----:B------:R-:W-:-:S09]  /*00d0*/  UISETP.NE.AND.EX UP0, UPT, UR5, URZ, UPT, UP0 ;  /* 0x000000ff0500728c */ /* 0x000fd2000bf05300 */
[----:B------:R-:W-:Y:S05]  /*00e0*/  BRA.U !UP0, `(.L_x_1) ;  /* 0x0000000108147547 */ /* 0x000fea000b800000 */
[----:B------:R-:W1:Y:S01]  /*00f0*/  LDC.64 R2, c[0x0][0x888] ;  /* 0x00022200ff027b82 */ /* 0x000e620000000a00 */
[----:B------:R-:W1:Y:S02]  /*0100*/  LDCU.64 UR4, c[0x0][0x358] ;  /* 0x00006b00ff0477ac */ /* 0x000e640008000a00 */
[----:B-1----:R1:W5:Y:S01]  /*0110*/  LDG.E R27, desc[UR4][R2.64] ;  /* 0x00000004021b7981 */ /* 0x002362000c1e1900 */
[----:B------:R-:W-:Y:S01]  /*0120*/  HFMA2 R49, -RZ, RZ, 0, 5.9604644775390625e-08 ;  /* 0x00000001ff317431 */ /* 0x000fe200000001ff */
[----:B------:R-:W-:Y:S05]  /*0130*/  BRA `(.L_x_0) ;  /* 0x00000000000c7947 */ /* 0x000fea0003800000 */
.L_x_1:
[----:B------:R-:W1:Y:S01]  /*0140*/  LDCU UR4, c[0x0][0x880] ;  /* 0x00011000ff0477ac */ /* 0x000e620008000800 */
[----:B------:R-:W-:Y:S01]  /*0150*/  HFMA2 R49, -RZ, RZ, 0, 5.9604644775390625e-08 ;  /* 0x00000001ff317431 */ /* 0x000fe200000001ff */
[----:B-1----:R-:W-:-:S07]  /*0160*/  MOV R27, UR4 ;  /* 0x00000004001b7c02 */ /* 0x002fce0008000f00 */
.L_x_0:
[----:B------:R-:W2:Y:S02]  /*0170*/  LDCU.64 UR4, c[0x0][0x8b0] ;  /* 0x00011600ff0477ac */ /* 0x000ea40008000a00 */
[----:B--2---:R-:W-:-:S04]  /*0180*/  UISETP.NE.U32.AND UP0, UPT, UR4, URZ, UPT ;  /* 0x000000ff0400728c */ /* 0x004fc8000bf05070 */
[----:B------:R-:W-:-:S09]  /*0190*/  UISETP.NE.AND.EX UP0, UPT, UR5, URZ, UPT, UP0 ;  /* 0x000000ff0500728c */ /* 0x000fd2000bf05300 */
[----:B------:R-:W-:Y:S05]  /*01a0*/  BRA.U UP0, `(.L_x_2) ;  /* 0x0000000100287547 */ /* 0x000fea000b800000 */
[----:B------:R-:W2:Y:S02]  /*01b0*/  LDCU.64 UR4, c[0x0][0x8a8] ;  /* 0x00011500ff0477ac */ /* 0x000ea40008000a00 */
[----:B--2---:R-:W-:-:S04]  /*01c0*/  UISETP.NE.U32.AND UP0, UPT, UR4, URZ, UPT ;  /* 0x000000ff0400728c */ /* 0x004fc8000bf05070 */
[----:B------:R-:W-:-:S09]  /*01d0*/  UISETP.NE.AND.EX UP0, UPT, UR5, URZ, UPT, UP0 ;  /* 0x000000ff0500728c */ /* 0x000fd2000bf05300 */
[----:B------:R-:W-:Y:S05]  /*01e0*/  BRA.U !UP0, `(.L_x_3) ;  /* 0x0000000108107547 */ /* 0x000fea000b800000 */
[----:B------:R-:W2:Y:S01]  /*01f0*/  LDC.64 R24, c[0x0][0x8a8] ;  /* 0x00022a00ff187b82 */ /* 0x000ea20000000a00 */
[----:B------:R-:W2:Y:S02]  /*0200*/  LDCU.64 UR4, c[0x0][0x358] ;  /* 0x00006b00ff0477ac */ /* 0x000ea40008000a00 */
[----:B--2---:R2:W5:Y:S01]  /*0210*/  LDG.E R24, desc[UR4][R24.64] ;  /* 0x0000000418187981 */ /* 0x004562000c1e1900 */
[----:B------:R-:W-:Y:S05]  /*0220*/  BRA `(.L_x_2) ;  /* 0x0000000000087947 */ /* 0x000fea0003800000 */
.L_x_3:
[----:B------:R-:W2:Y:S02]  /*0230*/  LDCU UR4, c[0x0][0x8a0] ;  /* 0x00011400ff0477ac */ /* 0x000ea40008000800 */
[----:B--2---:R-:W-:Y:S02]  /*0240*/  MOV R24, UR4 ;  /* 0x0000000400187c02 */ /* 0x004fe40008000f00 */
.L_x_2:
[----:B------:R-:W-:Y:S01]  /*0250*/  IMAD.U32 R0, RZ, RZ, UR17 ;  /* 0x00000011ff007e24 */ /* 0x000fe2000f8e00ff */
[----:B------:R-:W-:Y:S04]  /*0260*/  BSSY.RECONVERGENT B0, `(.L_x_4) ;  /* 0x000000c000007945 */ /* 0x000fe80003800200 */
[C---:B------:R-:W-:Y:S02]  /*0270*/  ISETP.NE.OR P2, PT, R0.reuse, 0x1, !P4 ;  /* 0x000000010000780c */ /* 0x040fe40006745670 */
[----:B------:R-:W-:-:S11]  /*0280*/  ISETP.NE.OR P1, PT, R0, 0x3, !P4 ;  /* 0x000000030000780c */ /* 0x000fd60006725670 */
[----:B------:R-:W-:Y:S05]  /*0290*/  @P2 BRA `(.L_x_5) ;  /* 0x0000000000202947 */ /* 0x000fea0003800000 */
[----:B------:R-:W3:Y:S02]  /*02a0*/  LDCU.64 UR4, c[0x0][0x348] ;  /* 0x00006900ff0477ac */ /* 0x000ee40008000a00 */
[----:B---3--:R-:W-:Y:S02]  /*02b0*/  UIADD3 UR6, UP1, UPT, UR4, 0x80, URZ ;  /* 0x0000008004067890 */ /* 0x008fe4000ff3e0ff */
[----:B------:R-:W-:Y:S02]  /*02c0*/  UIADD3 UR4, UP0, UPT, UR4, 0x180, URZ ;  /* 0x0000018004047890 */ /* 0x000fe4000ff1e0ff */
[----:B------:R-:W-:Y:S02]  /*02d0*/  UIADD3.X UR7, UPT, UPT, URZ, UR5, URZ, UP1, !UPT ;  /* 0x00000005ff077290 */ /* 0x000fe40008ffe4ff */
[----:B------:R-:W-:-:S07]  /*02e0*/  UIADD3.X UR5, UPT, UPT, URZ, UR5, URZ, UP0, !UPT ;  /* 0x00000005ff057290 */ /* 0x000fce00087fe4ff */
[----:B------:R3:W-:Y:S02]  /*02f0*/  UTMACCTL.PF [UR6] ;  /* 0x00000000060079b9 */ /* 0x0007e40008040000 */
[----:B------:R3:W-:Y:S02]  /*0300*/  UTMACCTL.PF [UR4] ;  /* 0x00000000040079b9 */ /* 0x0007e40008040000 */
[----:B---3--:R-:W-:Y:S01]  /*0310*/  NOP ;  /* 0x0000000000007918 */ /* 0x008fe20000000000 */
.L_x_5:
[----:B------:R-:W-:Y:S05]  /*0320*/  BSYNC.RECONVERGENT B0 ;  /* 0x0000000000007941 */ /* 0x000fea0003800200 */
.L_x_4:
[----:B------:R-:W-:Y:S04]  /*0330*/  BSSY.RECONVERGENT B0, `(.L_x_6) ;  /* 0x000000a000007945 */ /* 0x000fe80003800200 */
        /* <DEDUP_REMOVED lines=9> */
.L_x_7:
[----:B------:R-:W-:Y:S05]  /*03d0*/  BSYNC.RECONVERGENT B0 ;  /* 0x0000000000007941 */ /* 0x000fea0003800200 */
.L_x_6:
[----:B------:R-:W3:Y:S01]  /*03e0*/  LDCU.64 UR4, c[0x0][0x888] ;  /* 0x00011100ff0477ac */ /* 0x000ee20008000a00 */
[----:B------:R-:W-:Y:S01]  /*03f0*/  ISETP.NE.AND.EX P0, PT, RZ, UR9, PT, P0 ;  /* 0x00000009ff007c0c */ /* 0x000fe2000bf05300 */
[----:B------:R-:W-:Y:S01]  /*0400*/  UPLOP3.LUT UP5, UPT, UPT, UPT, UPT, 0x80, 0x8 ;  /* 0x000000000008789c */ /* 0x000fe20003faf070 */
[----:B---3--:R-:W-:-:S04]  /*0410*/  ISETP.NE.U32.AND P1, PT, RZ, UR4, PT ;  /* 0x00000004ff007c0c */ /* 0x008fc8000bf25070 */
[----:B------:R-:W-:-:S13]  /*0420*/  ISETP.NE.AND.EX P1, PT, RZ, UR5, PT, P1 ;  /* 0x00000005ff007c0c */ /* 0x000fda000bf25310 */
[----:B------:R-:W-:Y:S05]  /*0430*/  @P1 BRA P0, `(.L_x_8) ;  /* 0x0000000000281947 */ /* 0x000fea0000000000 */
[----:B------:R-:W-:Y:S01]  /*0440*/  UISETP.NE.U32.AND UP0, UPT, UR8, URZ, UPT ;  /* 0x000000ff0800728c */ /* 0x000fe2000bf05070 */
[----:B-----5:R-:W-:Y:S01]  /*0450*/  FSETP.NEU.AND P0, PT, R27, RZ, PT ;  /* 0x000000ff1b00720b */ /* 0x020fe20003f0d000 */
[----:B------:R-:W-:Y:S02]  /*0460*/  UISETP.NE.U32.AND UP2, UPT, UR4, URZ, UPT ;  /* 0x000000ff0400728c */ /* 0x000fe4000bf45070 */
[----:B------:R-:W-:Y:S02]  /*0470*/  UISETP.NE.AND.EX UP1, UPT, UR9, URZ, UPT, UP0 ;  /* 0x000000ff0900728c */ /* 0x000fe4000bf25300 */
[----:B------:R-:W-:-:S04]  /*0480*/  UISETP.NE.AND.EX UP0, UPT, UR5, URZ, UPT, UP2 ;  /* 0x000000ff0500728c */ /* 0x000fc8000bf05320 */
[----:B------:R-:W-:-:S04]  /*0490*/  USEL UR4, URZ, 0xffffffff, UP0 ;  /* 0xffffffffff047887 */ /* 0x000fc80008000000 */
[----:B------:R-:W-:Y:S01]  /*04a0*/  VOTEU.ANY UP0, P0 ;  /* 0x0000000000ff7886 */ /* 0x000fe20000000100 */
[----:B------:R-:W-:-:S04]  /*04b0*/  @!UP1 USEL UR4, URZ, 0xffffffff, UP0 ;  /* 0xffffffffff049887 */ /* 0x000fc80008000000 */
[----:B------:R-:W-:-:S04]  /*04c0*/  ULOP3.LUT UR4, UR4, 0x1, URZ, 0xc0, !UPT ;  /* 0x0000000104047892 */ /* 0x000fc8000f8ec0ff */
[----:B------:R-:W-:-:S11]  /*04d0*/  UISETP.NE.U32.AND UP5, UPT, UR4, 0x1, UPT ;  /* 0x000000010400788c */ /* 0x000fd6000bfa5070 */
.L_x_8:
[----:B-1----:R-:W1:Y:S01]  /*04e0*/  SHFL.IDX PT, R2, R50, RZ, 0x1f ;  /* 0x00001fff32027589 */ /* 0x002e6200000e0000 */
[----:B------:R-:W-:-:S04]  /*04f0*/  UISETP.NE.AND UP0, UPT, UR17, 0x2, UPT ;  /* 0x000000021100788c */ /* 0x000fc8000bf05270 */
[----:B------:R-:W-:Y:S01]  /*0500*/  USEL UR40, URZ, 0x1, UP0 ;  /* 0x00000001ff287887 */ /* 0x000fe20008000000 */
[----:B-1----:R-:W-:-:S13]  /*0510*/  ISETP.NE.AND P0, PT, R2, RZ, PT ;  /* 0x000000ff0200720c */ /* 0x002fda0003f05270 */
[----:B------:R-:W-:Y:S05]  /*0520*/  @P0 BRA `(.L_x_9) ;  /* 0x0000000000580947 */ /* 0x000fea0003800000 */
[----:B------:R-:W1:Y:S01]  /*0530*/  S2UR UR4, SR_CgaCtaId ;  /* 0x00000000000479c3 */ /* 0x000e620000008800 */
[----:B------:R-:W-:Y:S01]  /*0540*/  UMOV UR5, 0x400 ;  /* 0x0000040000057882 */ /* 0x000fe20000000000 */
[----:B------:R-:W-:Y:S01]  /*0550*/  UMOV UR8, 0x1 ;  /* 0x0000000100087882 */ /* 0x000fe20000000000 */
[----:B------:R-:W-:Y:S01]  /*0560*/  UMOV UR6, 0x5 ;  /* 0x0000000500067882 */ /* 0x000fe20000000000 */
[----:B------:R-:W-:-:S04]  /*0570*/  UIADD3 UR8, UPT, UPT, -UR8, 0x100000, URZ ;  /* 0x0010000008087890 */ /* 0x000fc8000fffe1ff */
[----:B------:R-:W-:Y:S02]  /*0580*/  USHF.L.U32 UR9, UR8, 0xb, URZ ;  /* 0x0000000b08097899 */ /* 0x000fe400080006ff */
[----:B------:R-:W-:Y:S02]  /*0590*/  USHF.L.U32 UR8, UR8, 0x1, URZ ;  /* 0x0000000108087899 */ /* 0x000fe400080006ff */
[----:B------:R-:W-:-:S04]  /*05a0*/  UIADD3 UR6, UPT, UPT, -UR6, 0x100000, URZ ;  /* 0x0010000006067890 */ /* 0x000fc8000fffe1ff */
[----:B------:R-:W-:Y:S02]  /*05b0*/  USHF.L.U32 UR7, UR6, 0xb, URZ ;  /* 0x0000000b06077899 */ /* 0x000fe400080006ff */
[----:B------:R-:W-:Y:S01]  /*05c0*/  USHF.L.U32 UR6, UR6, 0x1, URZ ;  /* 0x0000000106067899 */ /* 0x000fe200080006ff */
[----:B------:R-:W-:Y:S01]  /*05d0*/  ELECT P0, URZ, PT ;  /* 0x0000000000ff782f */ /* 0x000fe20003800000 */
[----:B-1----:R-:W-:Y:S01]  /*05e0*/  ULEA UR4, UR4, UR5, 0x18 ;  /* 0x0000000504047291 */ /* 0x002fe2000f8ec0ff */
[----:B------:R-:W1:Y:S11]  /*05f0*/  FENCE.VIEW.ASYNC.S ;  /* 0x00000000000073c6 */ /* 0x000e760000000000 */
[----:B-1----:R1:W3:Y:S01]  /*0600*/  SYNCS.EXCH.64 URZ, [UR4], UR8 ;  /* 0x0000000804ff75b2 */ /* 0x0022e20008000100 */
[----:B------:R1:W4:Y:S01]  /*0610*/  SYNCS.EXCH.64 URZ, [UR4+0x20], UR6 ;  /* 0x0000200604ff75b2 */ /* 0x0003220008000100 */
[----:B------:R1:W1:Y:S01]  /*0620*/  SYNCS.EXCH.64 URZ, [UR4+0x8], UR8 ;  /* 0x0000080804ff75b2 */ /* 0x0002620008000100 */
[----:B------:R1:W1:Y:S01]  /*0630*/  SYNCS.EXCH.64 URZ, [UR4+0x28], UR6 ;  /* 0x0000280604ff75b2 */ /* 0x0002620008000100 */
[----:B------:R1:W1:Y:S01]  /*0640*/  SYNCS.EXCH.64 URZ, [UR4+0x10], UR8 ;  /* 0x0000100804ff75b2 */ /* 0x0002620008000100 */
[----:B------:R1:W1:Y:S01]  /*0650*/  SYNCS.EXCH.64 URZ, [UR4+0x30], UR6 ;  /* 0x0000300604ff75b2 */ /* 0x0002620008000100 */
[----:B------:R1:W1:Y:S01]  /*0660*/  SYNCS.EXCH.64 URZ, [UR4+0x18], UR8 ;  /* 0x0000180804ff75b2 */ /* 0x0002620008000100 */
[----:B------:R1:W1:Y:S01]  /*0670*/  SYNCS.EXCH.64 URZ, [UR4+0x38], UR6 ;  /* 0x0000380604ff75b2 */ /* 0x0002620008000100 */
[----:B------:R-:W-:Y:S01]  /*0680*/  NOP ;  /* 0x0000000000007918 */ /* 0x000fe20000000000 */
.L_x_9:
[----:B------:R-:W2:Y:S01]  /*0690*/  SHFL.IDX PT, R2, R50, RZ, 0x1f ;  /* 0x00001fff32027589 */ /* 0x000ea200000e0000 */
[----:B------:R-:W-:Y:S01]  /*06a0*/  NOP ;  /* 0x0000000000007918 */ /* 0x000fe20000000000 */
[----:B--2---:R-:W-:-:S13]  /*06b0*/  ISETP.NE.AND P0, PT, R2, 0x1, PT ;  /* 0x000000010200780c */ /* 0x004fda0003f05270 */
[----:B------:R-:W-:Y:S05]  /*06c0*/  @P0 BRA `(.L_x_10) ;  /* 0x0000000000580947 */ /* 0x000fea0003800000 */
[----:B-1----:R-:W1:Y:S01]  /*06d0*/  S2UR UR4, SR_CgaCtaId ;  /* 0x00000000000479c3 */ /* 0x002e620000008800 */
        /* <DEDUP_REMOVED lines=12> */
[----:B-1----:R2:W1:Y:S01]  /*07a0*/  SYNCS.EXCH.64 URZ, [UR4+0x40], UR8 ;  /* 0x0000400804ff75b2 */ /* 0x0024620008000100 */
[----:B------:R2:W1:Y:S01]  /*07b0*/  SYNCS.EXCH.64 URZ, [UR4+0x60], UR6 ;  /* 0x0000600604ff75b2 */ /* 0x0004620008000100 */
[----:B------:R2:W1:Y:S01]  /*07c0*/  SYNCS.EXCH.64 URZ, [UR4+0x48], UR8 ;  /* 0x0000480804ff75b2 */ /* 0x0004620008000100 */
[----:B------:R2:W1:Y:S01]  /*07d0*/  SYNCS.EXCH.64 URZ, [UR4+0x68], UR6 ;  /* 0x0000680604ff75b2 */ /* 0x0004620008000100 */
[----:B------:R2:W1:Y:S01]  /*07e0*/  SYNCS.EXCH.64 URZ, [UR4+0x50], UR8 ;  /* 0x0000500804ff75b2 */ /* 0x0004620008000100 */
[----:B------:R2:W1:Y:S01]  /*07f0*/  SYNCS.EXCH.64 URZ, [UR4+0x70], UR6 ;  /* 0x0000700604ff75b2 */ /* 0x0004620008000100 */
[----:B------:R2:W1:Y:S01]  /*0800*/  SYNCS.EXCH.64 URZ, [UR4+0x58], UR8 ;  /* 0x0000580804ff75b2 */ /* 0x0004620008000100 */
[----:B------:R2:W1:Y:S02]  /*0810*/  SYNCS.EXCH.64 URZ, [UR4+0x78], UR6 ;  /* 0x0000780604ff75b2 */ /* 0x0004640008000100 */
[----:B--2---:R-:W-:Y:S01]  /*0820*/  NOP ;  /* 0x0000000000007918 */ /* 0x004fe20000000000 */
.L_x_10:
[----:B------:R-:W2:Y:S01]  /*0830*/  SHFL.IDX PT, R2, R50, RZ, 0x1f ;  /* 0x00001fff32027589 */ /* 0x000ea200000e0000 */
[----:B------:R-:W-:Y:S01]  /*0840*/  NOP ;  /* 0x0000000000007918 */ /* 0x000fe20000000000 */
[----:B--2---:R-:W-:-:S13]  /*0850*/  ISETP.NE.AND P0, PT, R2, 0x3, PT ;  /* 0x000000030200780c */ /* 0x004fda0003f05270 */
[----:B------:R-:W-:Y:S05]  /*0860*/  @P0 BRA `(.L_x_11) ;  /* 0x0000000000300947 */ /* 0x000fea0003800000 */
[----:B-1----:R-:W1:Y:S01]  /*0870*/  S2UR UR4, SR_CgaCtaId ;  /* 0x00000000000479c3 */ /* 0x002e620000008800 */
[----:B------:R-:W-:Y:S01]  /*0880*/  UMOV UR6, 0x400 ;  /* 0x0000040000067882 */ /* 0x000fe20000000000 */
[----:B------:R-:W-:Y:S01]  /*0890*/  UMOV UR5, 0x20 ;  /* 0x0000002000057882 */ /* 0x000fe20000000000 */
[----:B------:R-:W-:Y:S01]  /*08a0*/  ELECT P0, URZ, PT ;  /* 0x0000000000ff782f */ /* 0x000fe20003800000 */
[----:B-1----:R-:W-:Y:S02]  /*08b0*/  ULEA UR6, UR4, UR6, 0x18 ;  /* 0x0000000604067291 */ /* 0x002fe4000f8ec0ff */
[----:B------:R-:W-:-:S04]  /*08c0*/  UIADD3 UR4, UPT, UPT, -UR5, 0x100000, URZ ;  /* 0x0010000005047890 */ /* 0x000fc8000fffe1ff */
[----:B------:R-:W-:Y:S02]  /*08d0*/  USHF.L.U32 UR5, UR4, 0xb, URZ ;  /* 0x0000000b04057899 */ /* 0x000fe400080006ff */
[----:B------:R-:W-:Y:S01]  /*08e0*/  USHF.L.U32 UR4, UR4, 0x1, URZ ;  /* 0x0000000104047899 */ /* 0x000fe200080006ff */
[----:B------:R-:W1:Y:S11]  /*08f0*/  FENCE.VIEW.ASYNC.S ;  /* 0x00000000000073c6 */ /* 0x000e760000000000 */
[----:B-1----:R2:W1:Y:S01]  /*0900*/  SYNCS.EXCH.64 URZ, [UR6+0x80], UR4 ;  /* 0x0000800406ff75b2 */ /* 0x0024620008000100 */
[----:B------:R2:W1:Y:S02]  /*0910*/  SYNCS.EXCH.64 URZ, [UR6+0x88], UR4 ;  /* 0x0000880406ff75b2 */ /* 0x0004640008000100 */
[----:B--2---:R-:W-:Y:S01]  /*0920*/  NOP ;  /* 0x0000000000007918 */ /* 0x004fe20000000000 */
.L_x_11:
[----:B------:R-:W2:Y:S01]  /*0930*/  SHFL.IDX PT, R2, R50, RZ, 0x1f ;  /* 0x00001fff32027589 */ /* 0x000ea200000e0000 */
[----:B------:R-:W-:Y:S01]  /*0940*/  NOP ;  /* 0x0000000000007918 */ /* 0x000fe20000000000 */
[----:B--2---:R-:W-:-:S13]  /*0950*/  ISETP.NE.AND P0, PT, R2, 0x4, PT ;  /* 0x000000040200780c */ /* 0x004fda0003f05270 */
[----:B------:R-:W-:Y:S05]  /*0960*/  @P0 BRA `(.L_x_12) ;  /* 0x00000000004c0947 */ /* 0x000fea0003800000 */
[----:B-1----:R-:W1:Y:S01]  /*0970*/  S2UR UR6, SR_CgaCtaId ;  /* 0x00000000000679c3 */ /* 0x002e620000008800 */
[----:B------:R-:W-:Y:S01]  /*0980*/  UMOV UR4, 0x720 ;  /* 0x0000072000047882 */ /* 0x000fe20000000000 */
[----:B------:R-:W-:Y:S01]  /*0990*/  UMOV UR5, 0x400 ;  /* 0x0000040000057882 */ /* 0x000fe20000000000 */
[----:B------:R-:W-:Y:S01]  /*09a0*/  USEL UR4, UR4, 0x620, UP5 ;  /* 0x0000062004047887 */ /* 0x000fe2000a800000 */
[----:B------:R-:W-:Y:S01]  /*09b0*/  UMOV UR8, 0x1 ;  /* 0x0000000100087882 */ /* 0x000fe20000000000 */
[----:B------:R-:W-:Y:S01]  /*09c0*/  ELECT P0, URZ, PT ;  /* 0x0000000000ff782f */ /* 0x000fe20003800000 */
[----:B------:R-:W-:-:S04]  /*09d0*/  UIADD3 UR8, UPT, UPT, -UR8, 0x100000, URZ ;  /* 0x0010000008087890 */ /* 0x000fc8000fffe1ff */
[----:B------:R-:W-:Y:S02]  /*09e0*/  USHF.L.U32 UR9, UR8, 0xb, URZ ;  /* 0x0000000b08097899 */ /* 0x000fe400080006ff */
[----:B------:R-:W-:Y:S02]  /*09f0*/  USHF.L.U32 UR8, UR8, 0x1, URZ ;  /* 0x0000000108087899 */ /* 0x000fe400080006ff */
[----:B-1----:R-:W-:Y:S02]  /*0a00*/  ULEA UR6, UR6, UR5, 0x18 ;  /* 0x0000000506067291 */ /* 0x002fe4000f8ec0ff */
[----:B------:R-:W-:-:S04]  /*0a10*/  UIADD3 UR4, UPT, UPT, -UR4, 0x100000, URZ ;  /* 0x0010000004047890 */ /* 0x000fc8000fffe1ff */
[----:B------:R-:W-:Y:S02]  /*0a20*/  USHF.L.U32 UR5, UR4, 0xb, URZ ;  /* 0x0000000b04057899 */ /* 0x000fe400080006ff */
[----:B------:R-:W-:Y:S01]  /*0a30*/  USHF.L.U32 UR4, UR4, 0x1, URZ ;  /* 0x0000000104047899 */ /* 0x000fe200080006ff */
[----:B------:R-:W1:Y:S03]  /*0a40*/  FENCE.VIEW.ASYNC.S ;  /* 0x00000000000073c6 */ /* 0x000e660000000000 */
[----:B-1----:R2:W1:Y:S08]  /*0a50*/  SYNCS.EXCH.64 URZ, [UR6+0x90], UR8 ;  /* 0x0000900806ff75b2 */ /* 0x0024700008000100 */
[----:B------:R2:W1:Y:S01]  /*0a60*/  SYNCS.EXCH.64 URZ, [UR6+0xa0], UR4 ;  /* 0x0000a00406ff75b2 */ /* 0x0004620008000100 */
[----:B------:R2:W1:Y:S01]  /*0a70*/  SYNCS.EXCH.64 URZ, [UR6+0x98], UR8 ;  /* 0x0000980806ff75b2 */ /* 0x0004620008000100 */
[----:B------:R2:W1:Y:S02]  /*0a80*/  SYNCS.EXCH.64 URZ, [UR6+0xa8], UR4 ;  /* 0x0000a80406ff75b2 */ /* 0x0004640008000100 */
[----:B--2---:R-:W-:Y:S01]  /*0a90*/  NOP ;  /* 0x0000000000007918 */ /* 0x004fe20000000000 */
.L_x_12:
        /* <DEDUP_REMOVED lines=26> */
.L_x_13:
[----:B------:R-:W2:Y:S01]  /*0c40*/  SHFL.IDX PT, R2, R50, RZ, 0x1f ;  /* 0x00001fff32027589 */ /* 0x000ea200000e0000 */
[----:B------:R-:W1:Y:S01]  /*0c50*/  S2UR UR52, SR_CgaCtaId ;  /* 0x00000000003479c3 */ /* 0x000e620000008800 */
[----:B------:R-:W-:Y:S01]  /*0c60*/  NOP ;  /* 0x0000000000007918 */ /* 0x000fe20000000000 */
[----:B--2---:R-:W-:-:S13]  /*0c70*/  ISETP.NE.AND P0, PT, R2, 0x3, PT ;  /* 0x000000030200780c */ /* 0x004fda0003f05270 */
[----:B-1----:R-:W-:Y:S05]  /*0c80*/  @P0 BRA `(.L_x_14) ;  /* 0x0000000000340947 */ /* 0x002fea0003800000 */
[----:B------:R-:W-:Y:S01]  /*0c90*/  UMOV UR4, 0x400 ;  /* 0x0000040000047882 */ /* 0x000fe20000000000 */
[----:B------:R-:W-:Y:S01]  /*0ca0*/  UMOV UR6, 0x20 ;  /* 0x0000002000067882 */ /* 0x000fe20000000000 */
[----:B------:R-:W-:Y:S02]  /*0cb0*/  ULEA UR4, UR52, UR4, 0x18 ;  /* 0x0000000434047291 */ /* 0x000fe4000f8ec0ff */
[----:B------:R-:W-:-:S04]  /*0cc0*/  UIADD3 UR6, UPT, UPT, -UR6, 0x100000, URZ ;  /* 0x0010000006067890 */ /* 0x000fc8000fffe1ff */
[----:B------:R-:W-:Y:S02]  /*0cd0*/  USHF.L.U32 UR7, UR6, 0xb, URZ ;  /* 0x0000000b06077899 */ /* 0x000fe400080006ff */
[----:B------:R-:W-:Y:S01]  /*0ce0*/  USHF.L.U32 UR6, UR6, 0x1, URZ ;  /* 0x0000000106067899 */ /* 0x000fe200080006ff */
[----:B------:R-:W-:Y:S01]  /*0cf0*/  ELECT P0, URZ, PT ;  /* 0x0000000000ff782f */ /* 0x000fe20003800000 */
[----:B------:R-:W1:Y:S10]  /*0d00*/  FENCE.VIEW.ASYNC.S ;  /* 0x00000000000073c6 */ /* 0x000e740000000000 */
[----:B-1----:R1:W2:Y:S01]  /*0d10*/  SYNCS.EXCH.64 URZ, [UR4+0xf0], UR6 ;  /* 0x0000f00604ff75b2 */ /* 0x0022a20008000100 */
[----:B------:R1:W1:Y:S01]  /*0d20*/  SYNCS.EXCH.64 URZ, [UR4+0x100], UR6 ;  /* 0x0001000604ff75b2 */ /* 0x0002620008000100 */
[----:B------:R1:W1:Y:S01]  /*0d30*/  SYNCS.EXCH.64 URZ, [UR4+0xf8], UR6 ;  /* 0x0000f80604ff75b2 */ /* 0x0002620008000100 */
[----:B------:R1:W1:Y:S01]  /*0d40*/  SYNCS.EXCH.64 URZ, [UR4+0x108], UR6 ;  /* 0x0001080604ff75b2 */ /* 0x0002620008000100 */
[----:B------:R-:W-:Y:S01]  /*0d50*/  NOP ;  /* 0x0000000000007918 */ /* 0x000fe20000000000 */
.L_x_14:
[----:B------:R-:W3:Y:S01]  /*0d60*/  LDCU UR29, c[0x0][0x36c] ;  /* 0x00006d80ff1d77ac */ /* 0x000ee20008000800 */
[----:B------:R-:W-:Y:S01]  /*0d70*/  ISETP.NE.OR P4, PT, R0, 0x2, !P4 ;  /* 0x000000020000780c */ /* 0x000fe20006785670 */
[----:B------:R-:W-:Y:S01]  /*0d80*/  NOP ;  /* 0x0000000000007918 */ /* 0x000fe20000000000 */
[----:B------:R-:W-:Y:S01]  /*0d90*/  LOP3.LUT R0, R59, 0x1f, RZ, 0xc0, !PT ;  /* 0x0000001f3b007812 */ /* 0x000fe200078ec0ff */
[----:B------:R-:W-:Y:S02]  /*0da0*/  UISETP.NE.AND UP6, UPT, UR17, URZ, UPT ;  /* 0x000000ff1100728c */ /* 0x000fe4000bfc5270 */
[----:B---3--:R-:W-:-:S09]  /*0db0*/  UISETP.EQ.U32.AND UP0, UPT, UR29, 0x1, UPT ;  /* 0x000000011d00788c */ /* 0x008fd2000bf02070 */
[----:B------:R-:W-:Y:S05]  /*0dc0*/  BRA.U !UP0, `(.L_x_15) ;  /* 0x0000000108087547 */ /* 0x000fea000b800000 */
[----:B-12-4-:R-:W-:Y:S01]  /*0dd0*/  UCGABAR_ARV ;  /* 0x00000000000079c7 */ /* 0x016fe20008000000 */
[----:B------:R-:W-:Y:S05]  /*0de0*/  BRA `(.L_x_16) ;  /* 0x0000000000047947 */ /* 0x000fea0003800000 */
.L_x_15:
[----:B-12-4-:R-:W-:Y:S01]  /*0df0*/  NOP ;  /* 0x0000000000007918 */ /* 0x016fe20000000000 */
.L_x_16:
[----:B------:R-:W1:Y:S01]  /*0e00*/  S2UR UR16, SR_CTAID.X ;  /* 0x00000000001079c3 */ /* 0x000e620000002500 */
[----:B------:R-:W-:-:S05]  /*0e10*/  CS2R.32 R51, SR_CgaSize ;  /* 0x0000000000337805 */ /* 0x000fca0000008a00 */
[----:B------:R-:W-:-:S05]  /*0e20*/  IMAD R51, R51, -0xa0, RZ ;  /* 0xffffff6033337824 */ /* 0x000fca00078e02ff */
[----:B------:R-:W-:-:S14]  /*0e30*/  R2UR UR5, R51 ;  /* 0x00000000330572ca */ /* 0x000fdc00000e0000 */
[----:B------:R-:W2:Y:S01]  /*0e40*/  LDCU UR5, c[0x0][UR5+0x2b0] ;  /* 0x00005600050577ac */ /* 0x000ea20008000800 */
[----:B------:R-:W-:-:S05]  /*0e50*/  CS2R.32 R51, SR_CgaSize ;  /* 0x0000000000337805 */ /* 0x000fca0000008a00 */
[----:B------:R-:W-:-:S05]  /*0e60*/  IMAD R51, R51, -0xa0, RZ ;  /* 0xffffff6033337824 */ /* 0x000fca00078e02ff */
[----:B------:R-:W-:-:S14]  /*0e70*/  R2UR UR4, R51 ;  /* 0x00000000330472ca */ /* 0x000fdc00000e0000 */
[----:B------:R-:W3:Y:S01]  /*0e80*/  LDCU UR4, c[0x0][UR4+0x2b4] ;  /* 0x00005680040477ac */ /* 0x000ee20008000800 */
[----:B------:R-:W4:Y:S01]  /*0e90*/  S2UR UR20, SR_CTAID.Y ;  /* 0x00000000001479c3 */ /* 0x000f220000002600 */
[----:B------:R-:W-:-:S05]  /*0ea0*/  CS2R.32 R51, SR_CgaSize ;  /* 0x0000000000337805 */ /* 0x000fca0000008a00 */
[----:B------:R-:W-:-:S05]  /*0eb0*/  IMAD R51, R51, -0xa0, RZ ;  /* 0xffffff6033337824 */ /* 0x000fca00078e02ff */
[----:B------:R-:W-:-:S14]  /*0ec0*/  R2UR UR7, R51 ;  /* 0x00000000330772ca */ /* 0x000fdc00000e0000 */
[----:B------:R-:W3:Y:S01]  /*0ed0*/  LDCU UR7, c[0x0][UR7+0x2a0] ;  /* 0x00005400070777ac */ /* 0x000ee20008000800 */
[----:B------:R-:W-:-:S05]  /*0ee0*/  CS2R.32 R51, SR_CgaSize ;  /* 0x0000000000337805 */ /* 0x000fca0000008a00 */
[----:B------:R-:W-:-:S05]  /*0ef0*/  IMAD R51, R51, -0xa0, RZ ;  /* 0xffffff6033337824 */ /* 0x000fca00078e02ff */
[----:B------:R-:W-:-:S14]  /*0f00*/  R2UR UR63, R51 ;  /* 0x00000000333f72ca */ /* 0x000fdc00000e0000 */
[----:B------:R-:W3:Y:S01]  /*0f10*/  LDCU UR63, c[0x0][UR63+0x2a4] ;  /* 0x000054803f3f77ac */ /* 0x000ee20008000800 */
[----:B------:R-:W-:Y:S02]  /*0f20*/  ULOP3.LUT UR55, UR52, 0x1, URZ, 0xc0, !UPT ;  /* 0x0000000134377892 */ /* 0x000fe4000f8ec0ff */
[----:B------:R-:W-:Y:S02]  /*0f30*/  USHF.R.U32.HI UR27, URZ, 0x1, UR52 ;  /* 0x00000001ff1b7899 */ /* 0x000fe40008011634 */
[----:B------:R-:W-:Y:S02]  /*0f40*/  UISETP.GT.U32.AND UP1, UPT, UR55, 0xffff, UPT ;  /* 0x0000ffff3700788c */ /* 0x000fe4000bf24070 */
[----:B------:R-:W-:Y:S01]  /*0f50*/  USHF.L.U32 UR38, UR52, 0x9, URZ ;  /* 0x0000000934267899 */ /* 0x000fe200080006ff */
[----:B-1----:R-:W-:Y:S01]  /*0f60*/  I2FP.F32.U32 R3, UR16 ;  /* 0x0000001000037c45 */ /* 0x002fe20008201000 */
[----:B------:R-:W-:Y:S01]  /*0f70*/  USHF.L.U32 UR37, UR52, 0xc, URZ ;  /* 0x0000000c34257899 */ /* 0x000fe200080006ff */
[----:B------:R-:W1:Y:S03]  /*0f80*/  LDCU UR21, c[0x0][0xb24] ;  /* 0x00016480ff1577ac */ /* 0x000e660008000800 */
[----:B--2---:R-:W-:Y:S01]  /*0f90*/  FMUL R3, R3, UR5 ;  /* 0x0000000503037c20 */ /* 0x004fe20008400000 */
[----:B------:R-:W2:Y:S01]  /*0fa0*/  LDCU UR42, c[0x0][0xb24] ;  /* 0x00016480ff2a77ac */ /* 0x000ea20008000800 */
[----:B----4-:R-:W-:-:S04]  /*0fb0*/  I2FP.F32.U32 R2, UR20 ;  /* 0x0000001400027c45 */ /* 0x010fc80008201000 */
[----:B------:R-:W4:Y:S01]  /*0fc0*/  F2I.U32.TRUNC.NTZ R3, R3 ;  /* 0x0000000300037305 */ /* 0x000f22000020f000 */
[----:B------:R-:W1:Y:S01]  /*0fd0*/  LDCU UR28, c[0x0][0xb30] ;  /* 0x00016600ff1c77ac */ /* 0x000e620008000800 */
[----:B---3--:R-:W-:Y:S01]  /*0fe0*/  FMUL R2, R2, UR4 ;  /* 0x0000000402027c20 */ /* 0x008fe20008400000 */
[----:B------:R-:W-:Y:S01]  /*0ff0*/  ULOP3.LUT UR4, UR52, 0x6, URZ, 0xc0, !UPT ;  /* 0x0000000634047892 */ /* 0x000fe2000f8ec0ff */
[----:B------:R-:W-:-:S04]  /*1000*/  UMOV UR14, 0x55 ;  /* 0x00000055000e7882 */ /* 0x000fc80000000000 */
[----:B------:R-:W3:Y:S01]  /*1010*/  F2I.U32.TRUNC.NTZ R2, R2 ;  /* 0x0000000200027305 */ /* 0x000ee2000020f000 */
[----:B------:R-:W-:Y:S01]  /*1020*/  UISETP.GT.U32.AND UP0, UPT, UR4, 0xffff, UPT ;  /* 0x0000ffff0400788c */ /* 0x000fe2000bf04070 */
[----:B------:R-:W-:Y:S01]  /*1030*/  UMOV UR15, 0x3 ;  /* 0x00000003000f7882 */ /* 0x000fe20000000000 */
[----:B------:R-:W-:Y:S02]  /*1040*/  USEL UR31, UR55, 0xffff, !UP1 ;  /* 0x0000ffff371f7887 */ /* 0x000fe4000c800000 */
[----:B------:R-:W-:Y:S01]  /*1050*/  USEL UR30, UR4, 0xffff, !UP0 ;  /* 0x0000ffff041e7887 */ /* 0x000fe2000c000000 */
[----:B----4-:R-:W-:Y:S02]  /*1060*/  R2UR UR5, R3 ;  /* 0x00000000030572ca */ /* 0x010fe400000e0000 */
[----:B---3--:R-:W-:Y:S02]  /*1070*/  R2UR UR6, R2 ;  /* 0x00000000020672ca */ /* 0x008fe400000e0000 */
[----:B------:R-:W-:-:S09]  /*1080*/  PRMT R2, RZ, 0x7610, R2 ;  /* 0x00007610ff027816 */ /* 0x000fd20000000002 */
[----:B------:R-:W-:-:S04]  /*1090*/  UIADD3 UR5, UPT, UPT, -UR5, URZ, URZ ;  /* 0x000000ff05057290 */ /* 0x000fc8000fffe1ff */
[----:B------:R-:W-:Y:S02]  /*10a0*/  UIMAD UR5, UR7, UR5, UR16 ;  /* 0x00000005070572a4 */ /* 0x000fe4000f8e0210 */
[----:B------:R-:W-:-:S04]  /*10b0*/  UIADD3 UR4, UPT, UPT, -UR6, URZ, URZ ;  /* 0x000000ff06047290 */ /* 0x000fc8000fffe1ff */
[----:B------:R-:W-:Y:S01]  /*10c0*/  IMAD.U32 R51, RZ, RZ, UR5 ;  /* 0x00000005ff337e24 */ /* 0x000fe2000f8e00ff */
[----:B------:R-:W-:Y:S01]  /*10d0*/  UIMAD UR63, UR63, UR4, UR20 ;  /* 0x000000043f3f72a4 */ /* 0x000fe2000f8e0214 */
[----:B-12---:R-:W-:Y:S11]  /*10e0*/  BRA.U UP6, `(.L_x_17) ;  /* 0x0000000106707547 */ /* 0x006ff6000b800000 */
[----:B------:R-:W-:Y:S01]  /*10f0*/  R2UR UR7, R51 ;  /* 0x00000000330772ca */ /* 0x000fe200000e0000 */
[----:B------:R-:W-:Y:S02]  /*1100*/  UISETP.NE.AND UP2, UPT, UR63, 0x2, UPT ;  /* 0x000000023f00788c */ /* 0x000fe4000bf45270 */
[----:B------:R-:W-:Y:S02]  /*1110*/  UISETP.NE.AND UP4, UPT, UR63, URZ, UPT ;  /* 0x000000ff3f00728c */ /* 0x000fe4000bf85270 */
[----:B------:R-:W-:Y:S02]  /*1120*/  UISETP.NE.AND UP0, UPT, UR63, 0x1, UPT ;  /* 0x000000013f00788c */ /* 0x000fe4000bf05270 */
[----:B------:R-:W-:Y:S02]  /*1130*/  USEL UR4, URZ, 0x10, UP2 ;  /* 0x00000010ff047887 */ /* 0x000fe40009000000 */
[----:B------:R-:W-:Y:S02]  /*1140*/  USEL UR12, URZ, 0x20, UP2 ;  /* 0x00000020ff0c7887 */ /* 0x000fe40009000000 */
[----:B------:R-:W-:-:S02]  /*1150*/  USEL UR5, URZ, 0x4, UP0 ;  /* 0x00000004ff057887 */ /* 0x000fc40008000000 */
[----:B------:R-:W-:Y:S02]  /*1160*/  UISETP.NE.AND UP3, UPT, UR7, URZ, UPT ;  /* 0x000000ff0700728c */ /* 0x000fe4000bf65270 */
[----:B------:R-:W-:Y:S02]  /*1170*/  UISETP.NE.AND UP1, UPT, UR63, 0x3, UPT ;  /* 0x000000033f00788c */ /* 0x000fe4000bf25270 */
[----:B------:R-:W-:Y:S02]  /*1180*/  UISETP.NE.AND UP2, UPT, UR7, URZ, UP4 ;  /* 0x000000ff0700728c */ /* 0x000fe4000a745270 */
[----:B------:R-:W-:Y:S02]  /*1190*/  USEL UR11, URZ, 0x8, UP0 ;  /* 0x00000008ff0b7887 */ /* 0x000fe40008000000 */
[----:B------:R-:W-:Y:S02]  /*11a0*/  UISETP.NE.AND UP0, UPT, UR7, 0x1, UPT ;  /* 0x000000010700788c */ /* 0x000fe4000bf05270 */
[----:B------:R-:W-:-:S02]  /*11b0*/  USEL UR6, URZ, 0x2, UP4 ;  /* 0x00000002ff067887 */ /* 0x000fc4000a000000 */
[----:B------:R-:W-:Y:S02]  /*11c0*/  USEL UR7, URZ, 0x40, UP1 ;  /* 0x00000040ff077887 */ /* 0x000fe40008800000 */
[----:B------:R-:W-:Y:S02]  /*11d0*/  USEL UR10, URZ, 0x1, UP2 ;  /* 0x00000001ff0a7887 */ /* 0x000fe40009000000 */
[----:B------:R-:W-:Y:S02]  /*11e0*/  USEL UR8, UR5, 0x4, UP3 ;  /* 0x0000000405087887 */ /* 0x000fe40009800000 */
[----:B------:R-:W-:Y:S02]  /*11f0*/  USEL UR4, UR4, 0x10, UP3 ;  /* 0x0000001004047887 */ /* 0x000fe40009800000 */
[----:B------:R-:W-:Y:S02]  /*1200*/  USEL UR9, UR7, 0x40, UP3 ;  /* 0x0000004007097887 */ /* 0x000fe40009800000 */
[----:B------:R-:W-:-:S02]  /*1210*/  USEL UR5, UR6, 0x2, UP0 ;  /* 0x0000000206057887 */ /* 0x000fc40008000000 */
[----:B------:R-:W-:Y:S02]  /*1220*/  UIADD3 UR4, UPT, UPT, UR4, UR8, UR10 ;  /* 0x0000000804047290 */ /* 0x000fe4000fffe00a */
[----:B------:R-:W-:Y:S02]  /*1230*/  USEL UR13, URZ, 0x80, UP1 ;  /* 0x00000080ff0d7887 */ /* 0x000fe40008800000 */
[----:B------:R-:W-:Y:S02]  /*1240*/  USEL UR7, UR11, 0x8, UP0 ;  /* 0x000000080b077887 */ /* 0x000fe40008000000 */
[----:B------:R-:W-:Y:S02]  /*1250*/  USEL UR6, UR12, 0x20, UP0 ;  /* 0x000000200c067887 */ /* 0x000fe40008000000 */
[----:B------:R-:W-:Y:S02]  /*1260*/  UIADD3 UR4, UPT, UPT, UR5, UR9, UR4 ;  /* 0x0000000905047290 */ /* 0x000fe4000fffe004 */
[----:B------:R-:W-:-:S02]  /*1270*/  USEL UR5, UR13, 0x80, UP0 ;  /* 0x000000800d057887 */ /* 0x000fc40008000000 */
[----:B------:R-:W-:-:S04]  /*1280*/  UIADD3 UR4, UPT, UPT, UR6, UR7, UR4 ;  /* 0x0000000706047290 */ /* 0x000fc8000fffe004 */
[----:B------:R-:W-:-:S06]  /*1290*/  UIADD3 UR4, UPT, UPT, UR4, UR5, URZ ;  /* 0x0000000504047290 */ /* 0x000fcc000fffe0ff */
[----:B------:R-:W-:-:S07]  /*12a0*/  MOV R2, UR4 ;  /* 0x0000000400027c02 */ /* 0x000fce0008000f00 */
.L_x_17:
[----:B------:R-:W1:Y:S01]  /*12b0*/  S2UR UR36, SR_CTAID.Z ;  /* 0x00000000002479c3 */ /* 0x000e620000002700 */
[----:B------:R-:W-:Y:S02]  /*12c0*/  UISETP.GE.AND UP0, UPT, UR21, 0x1, UPT ;  /* 0x000000011500788c */ /* 0x000fe4000bf06270 */
[----:B------:R-:W-:Y:S02]  /*12d0*/  ULOP3.LUT UR31, UR31, 0xffff, URZ, 0xc0, !UPT ;  /* 0x0000ffff1f1f7892 */ /* 0x000fe4000f8ec0ff */
[----:B------:R-:W-:Y:S02]  /*12e0*/  ULOP3.LUT UR30, UR30, 0xffff, URZ, 0xc0, !UPT ;  /* 0x0000ffff1e1e7892 */ /* 0x000fe4000f8ec0ff */
[----:B------:R-:W-:Y:S02]  /*12f0*/  UISETP.NE.AND UP3, UPT, UR17, 0x2, UPT ;  /* 0x000000021100788c */ /* 0x000fe4000bf65270 */
[----:B------:R-:W-:Y:S02]  /*1300*/  ULOP3.LUT UR38, UR38, 0xc00, URZ, 0xc0, !UPT ;  /* 0x00000c0026267892 */ /* 0x000fe4000f8ec0ff */
[----:B------:R-:W-:-:S02]  /*1310*/  ULOP3.LUT UR37, UR37, 0x1000, URZ, 0xc0, !UPT ;  /* 0x0000100025257892 */ /* 0x000fc4000f8ec0ff */
[----:B------:R-:W-:Y:S02]  /*1320*/  USHF.L.U32 UR31, UR14, UR31, URZ ;  /* 0x0000001f0e1f7299 */ /* 0x000fe400080006ff */
[----:B------:R-:W-:Y:S01]  /*1330*/  USHF.L.U32 UR30, UR15, UR30, URZ ;  /* 0x0000001e0f1e7299 */ /* 0x000fe200080006ff */
[----:B------:R-:W-:Y:S11]  /*1340*/  BRA.U !UP0, `(.L_x_18) ;  /* 0x0000000108d47547 */ /* 0x000ff6000b800000 */
[----:B------:R-:W2:Y:S01]  /*1350*/  LDCU.128 UR12, c[0x0][0xb10] ;  /* 0x00016200ff0c77ac */ /* 0x000ea20008000c00 */
[----:B------:R-:W3:Y:S01]  /*1360*/  LDCU UR6, c[0x0][0x370] ;  /* 0x00006e00ff0677ac */ /* 0x000ee20008000800 */
[----:B------:R-:W4:Y:S01]  /*1370*/  LDCU UR5, c[0x0][0x374] ;  /* 0x00006e80ff0577ac */ /* 0x000f220008000800 */
[----:B------:R-:W1:Y:S01]  /*1380*/  LDCU UR26, c[0x0][0xb0c] ;  /* 0x00016180ff1a77ac */ /* 0x000e620008000800 */
[----:B------:R-:W1:Y:S01]  /*1390*/  LDCU UR7, c[0x0][0xb20] ;  /* 0x00016400ff0777ac */ /* 0x000e620008000800 */
[----:B------:R-:W1:Y:S01]  /*13a0*/  LDCU.64 UR8, c[0x0][0xb28] ;  /* 0x00016500ff0877ac */ /* 0x000e620008000a00 */
[----:B--2---:R-:W-:Y:S02]  /*13b0*/  UISETP.NE.AND UP0, UPT, UR14, 0x1, UPT ;  /* 0x000000010e00788c */ /* 0x004fe4000bf05270 */
[----:B----4-:R-:W-:Y:S02]  /*13c0*/  UIMAD.WIDE.U32 UR10, UR5, UR15, URZ ;  /* 0x0000000f050a72a5 */ /* 0x010fe4000f8e00ff */
[----:B---3--:R-:W-:-:S02]  /*13d0*/  UIMAD.WIDE.U32 UR22, UR6, UR12, URZ ;  /* 0x0000000c061672a5 */ /* 0x008fc4000f8e00ff */
[----:B-1----:R-:W-:Y:S02]  /*13e0*/  UISETP.NE.AND UP1, UPT, UR26, 0x1, UPT ;  /* 0x000000011a00788c */ /* 0x002fe4000bf25270 */
[----:B------:R-:W-:Y:S01]  /*13f0*/  UISETP.NE.AND UP2, UPT, UR21, 0x1, UPT ;  /* 0x000000011500788c */ /* 0x000fe2000bf45270 */
[----:B------:R-:W-:Y:S02]  /*1400*/  UMOV UR10, UR11 ;  /* 0x0000000b000a7c82 */ /* 0x000fe40008000000 */
[----:B------:R-:W-:Y:S01]  /*1410*/  UMOV UR22, UR23 ;  /* 0x0000001700167c82 */ /* 0x000fe20008000000 */
[----:B------:R-:W-:Y:S02]  /*1420*/  @UP0 USHF.R.U32.HI UR5, URZ, UR7, UR10 ;  /* 0x00000007ff050299 */ /* 0x000fe4000801160a */
[----:B------:R-:W-:Y:S02]  /*1430*/  UIMAD.WIDE.U32 UR24, UR20, UR15, URZ ;  /* 0x0000000f141872a5 */ /* 0x000fe4000f8e00ff */
[----:B------:R-:W-:-:S02]  /*1440*/  UIMAD.WIDE.U32 UR10, UR5, UR8, URZ ;  /* 0x00000008050a72a5 */ /* 0x000fc4000f8e00ff */
[----:B------:R-:W-:Y:S02]  /*1450*/  @UP1 USHF.R.U32.HI UR6, URZ, UR13, UR22 ;  /* 0x0000000dff061299 */ /* 0x000fe40008011616 */
[----:B------:R-:W-:Y:S02]  /*1460*/  UIMAD.WIDE.U32 UR18, UR16, UR12, URZ ;  /* 0x0000000c101272a5 */ /* 0x000fe4000f8e00ff */
[----:B------:R-:W-:Y:S01]  /*1470*/  UIMAD.WIDE.U32 UR22, UR6, UR8, URZ ;  /* 0x00000008061672a5 */ /* 0x000fe2000f8e00ff */
[----:B------:R-:W-:Y:S01]  /*1480*/  UMOV UR4, UR25 ;  /* 0x0000001900047c82 */ /* 0x000fe20008000000 */
[----:B------:R-:W-:Y:S01]  /*1490*/  UMOV UR10, UR11 ;  /* 0x0000000b000a7c82 */ /* 0x000fe20008000000 */
[----:B------:R-:W-:Y:S02]  /*14a0*/  USHF.R.U32.HI UR4, URZ, UR7, UR4 ;  /* 0x00000007ff047299 */ /* 0x000fe40008011604 */
[----:B------:R-:W-:Y:S01]  /*14b0*/  @UP2 USHF.R.U32.HI UR5, URZ, UR9, UR10 ;  /* 0x00000009ff052299 */ /* 0x000fe2000801160a */
[----:B------:R-:W-:Y:S01]  /*14c0*/  UMOV UR18, UR19 ;  /* 0x0000001300127c82 */ /* 0x000fe20008000000 */
[----:B------:R-:W-:Y:S01]  /*14d0*/  UMOV UR22, UR23 ;  /* 0x0000001700167c82 */ /* 0x000fe20008000000 */
[----:B------:R-:W-:-:S02]  /*14e0*/  USHF.R.U32.HI UR13, URZ, UR13, UR18 ;  /* 0x0000000dff0d7299 */ /* 0x000fc40008011612 */
[----:B------:R-:W-:Y:S02]  /*14f0*/  USEL UR4, UR20, UR4, !UP0 ;  /* 0x0000000414047287 */ /* 0x000fe4000c000000 */
[----:B------:R-:W-:Y:S02]  /*1500*/  @UP2 USHF.R.U32.HI UR6, URZ, UR9, UR22 ;  /* 0x00000009ff062299 */ /* 0x000fe40008011616 */
[----:B------:R-:W-:Y:S02]  /*1510*/  UIMAD UR7, UR5, UR21, URZ ;  /* 0x00000015050772a4 */ /* 0x000fe4000f8e02ff */
[----:B------:R-:W-:Y:S02]  /*1520*/  USEL UR5, UR16, UR13, !UP1 ;  /* 0x0000000d10057287 */ /* 0x000fe4000c800000 */
[----:B------:R-:W-:Y:S02]  /*1530*/  UIMAD UR12, UR6, UR21, URZ ;  /* 0x00000015060c72a4 */ /* 0x000fe4000f8e02ff */
[----:B------:R-:W-:-:S02]  /*1540*/  UISETP.GE.AND UP0, UPT, UR4, UR7, UPT ;  /* 0x000000070400728c */ /* 0x000fc4000bf06270 */
[----:B------:R-:W-:Y:S02]  /*1550*/  UIMAD.WIDE.U32 UR10, UR4, UR8, URZ ;  /* 0x00000008040a72a5 */ /* 0x000fe4000f8e00ff */
[----:B------:R-:W-:Y:S02]  /*1560*/  UISETP.GE.OR UP0, UPT, UR5, UR12, UP0 ;  /* 0x0000000c0500728c */ /* 0x000fe40008706670 */
[----:B------:R-:W-:Y:S02]  /*1570*/  UIMAD.WIDE.U32 UR12, UR5, UR8, URZ ;  /* 0x00000008050c72a5 */ /* 0x000fe4000f8e00ff */
[----:B------:R-:W-:Y:S01]  /*1580*/  UIADD3 UR10, UPT, UPT, -UR4, URZ, URZ ;  /* 0x000000ff040a7290 */ /* 0x000fe2000fffe1ff */
[----:B------:R-:W-:Y:S01]  /*1590*/  UMOV UR8, UR11 ;  /* 0x0000000b00087c82 */ /* 0x000fe20008000000 */
[----:B------:R-:W-:Y:S02]  /*15a0*/  UIADD3 UR11, UPT, UPT, -UR5, URZ, URZ ;  /* 0x000000ff050b7290 */ /* 0x000fe4000fffe1ff */
[----:B------:R-:W-:-:S03]  /*15b0*/  USHF.R.U32.HI UR8, URZ, UR9, UR8 ;  /* 0x00000009ff087299 */ /* 0x000fc60008011608 */
[----:B------:R-:W-:Y:S01]  /*15c0*/  @!UP0 UMOV UR7, UR13 ;  /* 0x0000000d00078c82 */ /* 0x000fe20008000000 */
[----:B------:R-:W-:Y:S02]  /*15d0*/  UIMAD UR20, UR14, UR10, UR20 ;  /* 0x0000000a0e1472a4 */ /* 0x000fe4000f8e0214 */
[----:B------:R-:W-:Y:S02]  /*15e0*/  USEL UR8, UR4, UR8, !UP2 ;  /* 0x0000000804087287 */ /* 0x000fe4000d000000 */
[----:B------:R-:W-:Y:S02]  /*15f0*/  @!UP0 USHF.R.U32.HI UR7, URZ, UR9, UR7 ;  /* 0x00000009ff078299 */ /* 0x000fe40008011607 */
[----:B------:R-:W-:Y:S02]  /*1600*/  UIADD3 UR9, UPT, UPT, -UR8, URZ, URZ ;  /* 0x000000ff08097290 */ /* 0x000fe4000fffe1ff */
[----:B------:R-:W-:Y:S02]  /*1610*/  @!UP0 USEL UR7, UR5, UR7, !UP2 ;  /* 0x0000000705078287 */ /* 0x000fe4000d000000 */
[----:B------:R-:W-:-:S02]  /*1620*/  UIMAD UR9, UR21, UR9, UR4 ;  /* 0x00000009150972a4 */ /* 0x000fc4000f8e0204 */
[----:B------:R-:W-:Y:S02]  /*1630*/  @!UP0 UIADD3 UR8, UPT, UPT, UR8, -UR7, URZ ;  /* 0x8000000708088290 */ /* 0x000fe4000fffe0ff */
[----:B------:R-:W-:Y:S02]  /*1640*/  @!UP0 UIMAD UR6, UR9, UR6, UR7 ;  /* 0x00000006090682a4 */ /* 0x000fe4000f8e0207 */
[----:B------:R-:W-:Y:S02]  /*1650*/  @!UP0 UIMAD UR4, UR8, UR21, UR5 ;  /* 0x00000015080482a4 */ /* 0x000fe4000f8e0205 */
[----:B------:R-:W-:Y:S02]  /*1660*/  UIMAD UR16, UR26, UR11, UR16 ;  /* 0x0000000b1a1072a4 */ /* 0x000fe4000f8e0210 */
[----:B------:R-:W-:Y:S01]  /*1670*/  UIMAD UR20, UR4, UR14, UR20 ;  /* 0x0000000e041472a4 */ /* 0x000fe2000f8e0214 */
[----:B------:R-:W-:Y:S02]  /*1680*/  @!UP0 UMOV UR5, UR6 ;  /* 0x0000000600058c82 */ /* 0x000fe40008000000 */
[----:B------:R-:W-:-:S12]  /*1690*/  UIMAD UR16, UR5, UR26, UR16 ;  /* 0x0000001a051072a4 */ /* 0x000fd8000f8e0210 */
.L_x_18:
[----:B------:R-:W-:-:S09]  /*16a0*/  UISETP.NE.AND UP0, UPT, UR28, 0x1, UPT ;  /* 0x000000011c00788c */ /* 0x000fd2000bf05270 */
[----:B------:R-:W-:Y:S05]  /*16b0*/  BRA.U UP0, `(.L_x_19) ;  /* 0x0000000100447547 */ /* 0x000fea000b800000 */
[----:B------:R-:W2:Y:S01]  /*16c0*/  LDCU.128 UR8, c[0x0][0xb10] ;  /* 0x00016200ff0877ac */ /* 0x000ea20008000c00 */
[----:B------:R-:W3:Y:S01]  /*16d0*/  LDCU UR12, c[0x0][0xb0c] ;  /* 0x00016180ff0c77ac */ /* 0x000ee20008000800 */
[----:B------:R-:W4:Y:S01]  /*16e0*/  LDCU UR13, c[0x0][0xb20] ;  /* 0x00016400ff0d77ac */ /* 0x000f220008000800 */
[----:B--2---:R-:W-:Y:S02]  /*16f0*/  UIMAD.WIDE.U32 UR6, UR16, UR8, URZ ;  /* 0x00000008100672a5 */ /* 0x004fe4000f8e00ff */
[----:B------:R-:W-:Y:S02]  /*1700*/  UIMAD.WIDE.U32 UR4, UR20, UR11, URZ ;  /* 0x0000000b140472a5 */ /* 0x000fe4000f8e00ff */
[----:B---3--:R-:W-:Y:S02]  /*1710*/  UISETP.NE.AND UP1, UPT, UR12, 0x1, UPT ;  /* 0x000000010c00788c */ /* 0x008fe4000bf25270 */
[----:B------:R-:W-:Y:S01]  /*1720*/  UISETP.NE.AND UP0, UPT, UR10, 0x1, UPT ;  /* 0x000000010a00788c */ /* 0x000fe2000bf05270 */
[----:B------:R-:W-:-:S02]  /*1730*/  UMOV UR6, UR7 ;  /* 0x0000000700067c82 */ /* 0x000fc40008000000 */
[----:B------:R-:W-:Y:S01]  /*1740*/  UMOV UR4, UR5 ;  /* 0x0000000500047c82 */ /* 0x000fe20008000000 */
[----:B------:R-:W-:Y:S02]  /*1750*/  USHF.R.U32.HI UR9, URZ, UR9, UR6 ;  /* 0x00000009ff097299 */ /* 0x000fe40008011606 */
[----:B----4-:R-:W-:Y:S02]  /*1760*/  USHF.R.U32.HI UR4, URZ, UR13, UR4 ;  /* 0x0000000dff047299 */ /* 0x010fe40008011604 */
[----:B------:R-:W-:Y:S02]  /*1770*/  USEL UR5, UR16, UR9, !UP1 ;  /* 0x0000000910057287 */ /* 0x000fe4000c800000 */
[----:B------:R-:W-:-:S04]  /*1780*/  USEL UR4, UR20, UR4, !UP0 ;  /* 0x0000000414047287 */ /* 0x000fc8000c000000 */
[----:B------:R-:W-:Y:S02]  /*1790*/  UIADD3 UR6, UPT, UPT, UR5, -UR4, URZ ;  /* 0x8000000405067290 */ /* 0x000fe4000fffe0ff */
[----:B------:R-:W-:Y:S02]  /*17a0*/  UIADD3 UR4, UPT, UPT, -UR5, UR4, URZ ;  /* 0x0000000405047290 */ /* 0x000fe4000fffe1ff */
[----:B------:R-:W-:Y:S02]  /*17b0*/  UIMAD UR20, UR6, UR10, UR20 ;  /* 0x0000000a061472a4 */ /* 0x000fe4000f8e0214 */
[----:B------:R-:W-:-:S12]  /*17c0*/  UIMAD UR16, UR4, UR12, UR16 ;  /* 0x0000000c041072a4 */ /* 0x000fd8000f8e0210 */
.L_x_19:
[----:B------:R-:W-:-:S09]  /*17d0*/  UISETP.EQ.U32.AND UP0, UPT, UR29, 0x1, UPT ;  /* 0x000000011d00788c */ /* 0x000fd2000bf02070 */
[----:B------:R-:W-:Y:S05]  /*17e0*/  BRA.U !UP0, `(.L_x_20) ;  /* 0x00000001080c7547 */ /* 0x000fea000b800000 */
[----:B------:R-:W-:Y:S01]  /*17f0*/  UCGABAR_WAIT ;  /* 0x0000000000007dc7 */ /* 0x000fe20008000000 */
[----:B------:R-:W-:Y:S01]  /*1800*/  CCTL.IVALL ;  /* 0x00000000ff00798f */ /* 0x000fe20002000000 */
[----:B------:R-:W-:Y:S05]  /*1810*/  BRA `(.L_x_21) ;  /* 0x0000000000047947 */ /* 0x000fea0003800000 */
.L_x_20:
[----:B------:R-:W-:Y:S06]  /*1820*/  BAR.SYNC.DEFER_BLOCKING 0x0 ;  /* 0x0000000000007b1d */ /* 0x000fec0000010000 */
.L_x_21:
[----:B------:R-:W-:Y:S05]  /*1830*/  BRA.U UP3, `(.L_x_22) ;  /* 0x0000001503607547 */ /* 0x000fea000b800000 */
[----:B------:R-:W2:Y:S01]  /*1840*/  LDCU UR6, c[0x0][0x38c] ;  /* 0x00007180ff0677ac */ /* 0x000ea20008000800 */
[----:B------:R-:W-:Y:S01]  /*1850*/  PLOP3.LUT P2, PT, PT, PT, UP5, 0x80, 0x8 ;  /* 0x000000000008781c */ /* 0x000fe20003f4f058 */
[----:B------:R-:W-:Y:S01]  /*1860*/  IMAD.MOV.U32 R12, RZ, RZ, 0x1 ;  /* 0x00000001ff0c7424 */ /* 0x000fe200078e00ff */
[----:B------:R-:W-:Y:S01]  /*1870*/  ISETP.EQ.OR P3, PT, R0, RZ, P4 ;  /* 0x000000ff0000720c */ /* 0x000fe20002762670 */
[----:B------:R-:W-:Y:S01]  /*1880*/  UISETP.NE.AND UP1, UPT, UR17, URZ, UPT ;  /* 0x000000ff1100728c */ /* 0x000fe2000bf25270 */
[----:B------:R-:W-:Y:S02]  /*1890*/  PLOP3.LUT P2, PT, P2, PT, PT, 0x8, 0x80 ;  /* 0x000000000080781c */ /* 0x000fe4000174e170 */
[----:B------:R-:W-:Y:S01]  /*18a0*/  CS2R R10, SRZ ;  /* 0x00000000000a7805 */ /* 0x000fe2000001ff00 */
[----:B------:R-:W-:Y:S01]  /*18b0*/  IMAD.MOV.U32 R9, RZ, RZ, RZ ;  /* 0x000000ffff097224 */ /* 0x000fe200078e00ff */
[----:B------:R-:W3:Y:S01]  /*18c0*/  LDCU UR49, c[0x0][0x370] ;  /* 0x00006e00ff3177ac */ /* 0x000ee20008000800 */
[----:B------:R-:W-:Y:S01]  /*18d0*/  IMAD.MOV.U32 R8, RZ, RZ, 0x1 ;  /* 0x00000001ff087424 */ /* 0x000fe200078e00ff */
[----:B------:R-:W4:Y:S01]  /*18e0*/  LDCU.64 UR46, c[0x0][0x348] ;  /* 0x00006900ff2e77ac */ /* 0x000f220008000a00 */
[----:B------:R-:W1:Y:S01]  /*18f0*/  LDCU UR48, c[0x0][0x374] ;  /* 0x00006e80ff3077ac */ /* 0x000e620008000800 */
[----:B--2---:R-:W-:-:S02]  /*1900*/  UIADD3 UR5, UPT, UPT, UR6, 0x7f, URZ ;  /* 0x0000007f06057890 */ /* 0x004fc4000fffe0ff */
[----:B------:R-:W-:Y:S02]  /*1910*/  UIADD3 UR56, UPT, UPT, UR6, 0xfe, URZ ;  /* 0x000000fe06387890 */ /* 0x000fe4000fffe0ff */
[----:B------:R-:W-:Y:S02]  /*1920*/  USHF.R.S32.HI UR4, URZ, 0x1f, UR5 ;  /* 0x0000001fff047899 */ /* 0x000fe40008011405 */
[----:B------:R-:W-:Y:S02]  /*1930*/  USEL UR40, UR40, 0x2, UP1 ;  /* 0x0000000228287887 */ /* 0x000fe40008800000 */
[----:B------:R-:W-:Y:S02]  /*1940*/  ULEA.HI UR4, UR4, UR5, URZ, 0x7 ;  /* 0x0000000504047291 */ /* 0x000fe4000f8f38ff */
[----:B------:R-:W-:Y:S02]  /*1950*/  USHF.L.U32 UR5, UR27, 0x4, URZ ;  /* 0x000000041b057899 */ /* 0x000fe400080006ff */
[----:B------:R-:W-:-:S02]  /*1960*/  USHF.R.S32.HI UR51, URZ, 0x7, UR4 ;  /* 0x00000007ff337899 */ /* 0x000fc40008011404 */
[----:B------:R-:W-:Y:S02]  /*1970*/  UIADD3 UR4, UPT, UPT, UR6, -0x1, URZ ;  /* 0xffffffff06047890 */ /* 0x000fe4000fffe0ff */
[----:B------:R-:W-:Y:S02]  /*1980*/  UISETP.LT.U32.AND UP0, UPT, UR51, 0x4, UPT ;  /* 0x000000043300788c */ /* 0x000fe4000bf01070 */
[----:B------:R-:W-:Y:S02]  /*1990*/  UISETP.GE.U32.AND UP2, UPT, UR4, -0xff, UPT ;  /* 0xffffff010400788c */ /* 0x000fe4000bf46070 */
[----:B------:R-:W-:Y:S02]  /*19a0*/  USEL UR50, UR51, 0x4, UP0 ;  /* 0x0000000433327887 */ /* 0x000fe40008000000 */
[----:B------:R-:W-:Y:S02]  /*19b0*/  ULOP3.LUT UR53, UR5, 0x30, URZ, 0xe2, !UPT ;  /* 0x0000003005357892 */ /* 0x000fe4000f8ee2ff */
[----:B------:R-:W-:-:S02]  /*19c0*/  UIADD3 UR39, UPT, UPT, UR50, -0x1, URZ ;  /* 0xffffffff32277890 */ /* 0x000fc4000fffe0ff */
[----:B------:R-:W-:Y:S01]  /*19d0*/  UIADD3 UR54, UPT, UPT, UR51, -UR50, URZ ;  /* 0x8000003233367290 */ /* 0x000fe2000fffe0ff */
[----:B------:R-:W-:Y:S02]  /*19e0*/  UMOV UR29, URZ ;  /* 0x000000ff001d7c82 */ /* 0x000fe40008000000 */
[----:B------:R-:W-:-:S04]  /*19f0*/  @UP2 UIADD3 UR39, UPT, UPT, UR50, URZ, URZ ;  /* 0x000000ff32272290 */ /* 0x000fc8000fffe0ff */
[----:B-1-34-:R-:W-:-:S12]  /*1a00*/  UIADD3 UR39, UPT, UPT, UR39, 0x1, URZ ;  /* 0x0000000127277890 */ /* 0x01afd8000fffe0ff */
.L_x_46:
[----:B------:R-:W-:Y:S01]  /*1a10*/  UISETP.NE.AND UP0, UPT, UR52, URZ, UPT ;  /* 0x000000ff3400728c */ /* 0x000fe2000bf05270 */
[----:B------:R-:W1:Y:S08]  /*1a20*/  S2UR UR52, SR_CgaCtaId ;  /* 0x00000000003479c3 */ /* 0x000e700000008800 */
[----:B---3--:R-:W-:Y:S05]  /*1a30*/  BRA.U UP0, `(.L_x_23) ;  /* 0x0000000100347547 */ /* 0x008fea000b800000 */
[----:B------:R-:W2:Y:S01]  /*1a40*/  S2R R0, SR_CgaCtaId ;  /* 0x0000000000007919 */ /* 0x000ea20000008800 */
[----:B------:R-:W-:-:S04]  /*1a50*/  MOV R2, 0x400 ;  /* 0x0000040000027802 */ /* 0x000fc80000000f00 */
[----:B--2---:R-:W-:Y:S02]  /*1a60*/  LEA R0, R0, R2, 0x18 ;  /* 0x0000000200007211 */ /* 0x004fe400078ec0ff */
[----:B------:R-:W-:-:S03]  /*1a70*/  SHF.L.U32 R2, R8, 0x1f, RZ ;  /* 0x0000001f08027819 */ /* 0x000fc600000006ff */
[----:B------:R-:W-:-:S04]  /*1a80*/  IMAD R0, R9, 0x8, R0 ;  /* 0x0000000809007824 */ /* 0x000fc800078e0200 */
[----:B------:R-:W2:Y:S02]  /*1a90*/  SYNCS.PHASECHK.TRANS64.TRYWAIT P0, [R0+URZ+0x100], R2 ;  /* 0x00010002000075a7 */ /* 0x000ea400080011ff */
[----:B--2---:R-:W-:Y:S05]  /*1aa0*/  @!P0 BRA `(.L_x_24) ;  /* 0x00000070001c8947 */ /* 0x004fea0003800000 */
.L_x_142:
[----:B------:R-:W-:Y:S01]  /*1ab0*/  VIADD R9, R9, 0x1 ;  /* 0x0000000109097836 */ /* 0x000fe20000000000 */
[----:B------:R2:W-:Y:S04]  /*1ac0*/  SYNCS.ARRIVE.TRANS64.A1T0 RZ, [R0+URZ+0xf0], RZ ;  /* 0x0000f0ff00ff79a7 */ /* 0x0005e800081000ff */
[----:B------:R-:W-:-:S04]  /*1ad0*/  ISETP.NE.AND P0, PT, R9, 0x2, PT ;  /* 0x000000020900780c */ /* 0x000fc80003f05270 */
[----:B------:R-:W-:Y:S02]  /*1ae0*/  SEL R9, R9, RZ, P0 ;  /* 0x000000ff09097207 */ /* 0x000fe40000000000 */
[----:B--2---:R-:W-:-:S04]  /*1af0*/  SEL R0, RZ, 0x1, P0 ;  /* 0x00000001ff007807 */ /* 0x004fc80000000000 */
[----:B------:R-:W-:-:S07]  /*1b00*/  LOP3.LUT R8, R8, R0, RZ, 0x3c, !PT ;  /* 0x0000000008087212 */ /* 0x000fce00078e3cff */
.L_x_23:
[----:B------:R-:W-:Y:S01]  /*1b10*/  UMOV UR21, 0x400 ;  /* 0x0000040000157882 */ /* 0x000fe20000000000 */
[----:B------:R-:W-:Y:S01]  /*1b20*/  SHF.L.U32 R0, R12, 0x1f, RZ ;  /* 0x0000001f0c007819 */ /* 0x000fe200000006ff */
[----:B-1----:R-:W-:Y:S02]  /*1b30*/  ULEA UR21, UR52, UR21, 0x18 ;  /* 0x0000001534157291 */ /* 0x002fe4000f8ec0ff */
[----:B------:R-:W-:Y:S02]  /*1b40*/  UISETP.GE.U32.AND UP0, UPT, UR56, 0xff, UPT ;  /* 0x000000ff3800788c */ /* 0x000fe4000bf06070 */
[----:B------:R-:W-:Y:S02]  /*1b50*/  ULEA UR4, UR29, UR21, 0x3 ;  /* 0x000000151d047291 */ /* 0x000fe4000f8e18ff */
[----:B------:R-:W-:Y:S02]  /*1b60*/  ULEA UR19, UR20, UR55, 0x1 ;  /* 0x0000003714137291 */ /* 0x000fe4000f8e08ff */
[----:B------:R-:W-:-:S02]  /*1b70*/  ULEA UR35, UR16, UR53, 0x6 ;  /* 0x0000003510237291 */ /* 0x000fc4000f8e30ff */
[----:B------:R-:W-:Y:S01]  /*1b80*/  USHF.L.U32 UR19, UR19, 0x6, URZ ;  /* 0x0000000613137899 */ /* 0x000fe200080006ff */
[----:B------:R-:W-:Y:S02]  /*1b90*/  UMOV UR7, URZ ;  /* 0x000000ff00077c82 */ /* 0x000fe40008000000 */
[----:B------:R1:W2:Y:S01]  /*1ba0*/  SYNCS.PHASECHK.TRANS64.TRYWAIT P1, [UR4+0x20], R0 ;  /* 0x00002000ff0075a7 */ /* 0x0002a20008021104 */
[----:B------:R-:W-:Y:S08]  /*1bb0*/  BRA.U !UP0, `(.L_x_25) ;  /* 0x00000005080c7547 */ /* 0x000ff0000b800000 */
[----:B------:R-:W-:Y:S01]  /*1bc0*/  UMOV UR13, URZ ;  /* 0x000000ff000d7c82 */ /* 0x000fe20008000000 */
[----:B------:R-:W-:-:S05]  /*1bd0*/  UMOV UR5, UR29 ;  /* 0x0000001d00057c82 */ /* 0x000fca0008000000 */
.L_x_33:
[----:B------:R-:W-:Y:S01]  /*1be0*/  ULEA UR33, UR5, UR21, 0x3 ;  /* 0x0000001505217291 */ /* 0x000fe2000f8e18ff */
[----:B--2---:R-:W-:Y:S01]  /*1bf0*/  @!P4 MOV R2, 0xc000 ;  /* 0x0000c0000002c802 */ /* 0x004fe20000000f00 */
[----:B--23--:R-:W-:Y:S10]  /*1c00*/  @P1 BRA `(.L_x_26) ;  /* 0x00000000000c1947 */ /* 0x00cff40003800000 */
[----:B------:R-:W-:-:S04]  /*1c10*/  SHF.L.U32 R3, R12, 0x1f, RZ ;  /* 0x0000001f0c037819 */ /* 0x000fc800000006ff */
[----:B------:R-:W2:Y:S02]  /*1c20*/  SYNCS.PHASECHK.TRANS64.TRYWAIT P0, [UR33+0x20], R3 ;  /* 0x00002003ff0075a7 */ /* 0x000ea40008001121 */
[----:B--2---:R-:W-:Y:S05]  /*1c30*/  @!P0 BRA `(.L_x_27) ;  /* 0x0000006c00cc8947 */ /* 0x004fea0003800000 */
.L_x_26:
[----:B------:R2:W-:Y:S01]  /*1c40*/  @!P4 SYNCS.ARRIVE.TRANS64 RZ, [UR33], R2 ;  /* 0x00000002ffffc9a7 */ /* 0x0005e20008000021 */
[----:B------:R-:W-:-:S04]  /*1c50*/  ULOP3.LUT UR4, UR40, 0x2, URZ, 0xfc, !UPT ;  /* 0x0000000228047892 */ /* 0x000fc8000f8efcff */
[----:B------:R-:W-:-:S09]  /*1c60*/  UISETP.NE.AND UP0, UPT, UR4, 0x2, UPT ;  /* 0x000000020400788c */ /* 0x000fd2000bf05270 */
[----:B------:R-:W-:Y:S05]  /*1c70*/  BRA.U UP0, `(.L_x_28) ;  /* 0x0000000100047547 */ /* 0x000fea000b800000 */
[----:B------:R-:W-:Y:S05]  /*1c80*/  BPT.TRAP 0x1 ;  /* 0x000000040000795c */ /* 0x000fea0000300000 */
.L_x_28:
[----:B------:R-:W-:Y:S04]  /*1c90*/  BSSY.RECONVERGENT B0, `(.L_x_29) ;  /* 0x0000003000007945 */ /* 0x000fe80003800200 */
[----:B------:R-:W-:Y:S05]  /*1ca0*/  @P3 BRA `(.L_x_30) ;  /* 0x0000000000043947 */ /* 0x000fea0003800000 */
[----:B------:R-:W-:Y:S05]  /*1cb0*/  BPT.TRAP 0x1 ;  /* 0x000000040000795c */ /* 0x000fea0000300000 */
.L_x_30:
[----:B------:R-:W-:Y:S05]  /*1cc0*/  BSYNC.RECONVERGENT B0 ;  /* 0x0000000000007941 */ /* 0x000fea0003800200 */
.L_x_29:
[----:B------:R-:W-:Y:S01]  /*1cd0*/  UIADD3 UR4, UPT, UPT, UR5, 0x1, URZ ;  /* 0x0000000105047890 */ /* 0x000fe2000fffe0ff */
[----:B------:R-:W-:Y:S01]  /*1ce0*/  BSSY.RECONVERGENT B0, `(.L_x_31) ;  /* 0x000002b000007945 */ /* 0x000fe20003800200 */
[----:B------:R-:W-:Y:S02]  /*1cf0*/  ELECT P0, URZ, PT ;  /* 0x0000000000ff782f */ /* 0x000fe40003800000 */
[----:B------:R-:W-:-:S04]  /*1d00*/  UISETP.NE.AND UP0, UPT, UR4, 0x4, UPT ;  /* 0x000000040400788c */ /* 0x000fc8000bf05270 */
[----:B------:R-:W-:Y:S02]  /*1d10*/  USEL UR6, URZ, 0x1, UP0 ;  /* 0x00000001ff067887 */ /* 0x000fe40008000000 */
[----:B------:R-:W-:-:S04]  /*1d20*/  USEL UR29, UR4, URZ, UP0 ;  /* 0x000000ff041d7287 */ /* 0x000fc80008000000 */
[----:B------:R-:W-:Y:S01]  /*1d30*/  ULEA UR4, UR29, UR21, 0x3 ;  /* 0x000000151d047291 */ /* 0x000fe2000f8e18ff */
[----:B------:R-:W-:-:S04]  /*1d40*/  LOP3.LUT R12, R12, UR6, RZ, 0x3c, !PT ;  /* 0x000000060c0c7c12 */ /* 0x000fc8000f8e3cff */
[----:B-1----:R-:W-:-:S04]  /*1d50*/  SHF.L.U32 R0, R12, 0x1f, RZ ;  /* 0x0000001f0c007819 */ /* 0x002fc800000006ff */
[----:B------:R1:W3:Y:S01]  /*1d60*/  SYNCS.PHASECHK.TRANS64.TRYWAIT P1, [UR4+0x20], R0 ;  /* 0x00002000ff0075a7 */ /* 0x0002e20008021104 */
[----:B------:R-:W-:Y:S05]  /*1d70*/  @!P0 BRA `(.L_x_32) ;  /* 0x0000000000848947 */ /* 0x000fea0003800000 */
[----:B------:R-:W-:Y:S02]  /*1d80*/  ULEA UR24, UR5, UR38, 0xd ;  /* 0x0000002605187291 */ /* 0x000fe4000f8e68ff */
[----:B------:R-:W-:Y:S02]  /*1d90*/  ULEA UR8, UR5, UR37, 0xe ;  /* 0x0000002505087291 */ /* 0x000fe4000f8e70ff */
[----:B------:R-:W-:Y:S02]  /*1da0*/  UIADD3 UR6, UP1, UPT, UR46, 0x80, URZ ;  /* 0x000000802e067890 */ /* 0x000fe4000ff3e0ff */
[----:B------:R-:W-:Y:S02]  /*1db0*/  ULEA UR24, UR24, UR21, 0x1 ;  /* 0x0000001518187291 */ /* 0x000fe4000f8e08ff */
[----:B------:R-:W-:Y:S02]  /*1dc0*/  USHF.L.U32 UR34, UR13, 0x7, URZ ;  /* 0x000000070d227899 */ /* 0x000fe400080006ff */
[----:B------:R-:W-:-:S02]  /*1dd0*/  UIADD3 UR14, UP0, UPT, UR46, 0x180, URZ ;  /* 0x000001802e0e7890 */ /* 0x000fc4000ff1e0ff */
[----:B------:R-:W-:Y:S02]  /*1de0*/  ULEA UR8, UR8, UR21, 0x1 ;  /* 0x0000001508087291 */ /* 0x000fe4000f8e08ff */
[----:B------:R-:W-:Y:S02]  /*1df0*/  UIADD3.X UR7, UPT, UPT, URZ, UR47, URZ, UP1, !UPT ;  /* 0x0000002fff077290 */ /* 0x000fe40008ffe4ff */
[----:B------:R-:W-:Y:S02]  /*1e00*/  UIADD3 UR32, UPT, UPT, UR24, 0x4400, URZ ;  /* 0x0000440018207890 */ /* 0x000fe4000fffe0ff */
[----:B------:R-:W-:Y:S02]  /*1e10*/  UPRMT UR4, URZ, 0x5410, UR31 ;  /* 0x00005410ff047896 */ /* 0x000fe4000800001f */
[----:B------:R-:W-:Y:S02]  /*1e20*/  UIADD3 UR26, UPT, UPT, UR34, 0x40, URZ ;  /* 0x00000040221a7890 */ /* 0x000fe4000fffe0ff */
[----:B------:R-:W-:-:S02]  /*1e30*/  UIADD3 UR24, UPT, UPT, UR24, 0x6400, URZ ;  /* 0x0000640018187890 */ /* 0x000fc4000fffe0ff */
[----:B------:R-:W-:Y:S02]  /*1e40*/  UIADD3.X UR15, UPT, UPT, URZ, UR47, URZ, UP0, !UPT ;  /* 0x0000002fff0f7290 */ /* 0x000fe400087fe4ff */
[----:B------:R-:W-:Y:S02]  /*1e50*/  UIADD3 UR16, UPT, UPT, UR8, 0x14400, URZ ;  /* 0x0001440008107890 */ /* 0x000fe4000fffe0ff */
[----:B------:R-:W-:Y:S02]  /*1e60*/  UPRMT UR22, URZ, 0x5410, UR30 ;  /* 0x00005410ff167896 */ /* 0x000fe4000800001e */
[----:B------:R-:W-:Y:S01]  /*1e70*/  UIADD3 UR8, UPT, UPT, UR8, 0x18400, URZ ;  /* 0x0001840008087890 */ /* 0x000fe2000fffe0ff */
[----:B------:R-:W-:Y:S01]  /*1e80*/  UMOV UR44, 0x0 ;  /* 0x00000000002c7882 */ /* 0x000fe20000000000 */
[----:B------:R-:W-:Y:S01]  /*1e90*/  UMOV UR45, 0x10000000 ;  /* 0x10000000002d7882 */ /* 0x000fe20000000000 */
[----:B------:R-:W-:Y:S01]  /*1ea0*/  UMOV UR25, UR33 ;  /* 0x0000002100197c82 */ /* 0x000fe20008000000 */
[----:B------:R-:W-:Y:S01]  /*1eb0*/  UMOV UR27, UR35 ;  /* 0x00000023001b7c82 */ /* 0x000fe20008000000 */
[----:B------:R-:W-:Y:S01]  /*1ec0*/  UMOV UR28, UR36 ;  /* 0x00000024001c7c82 */ /* 0x000fe20008000000 */
[----:B------:R-:W-:Y:S01]  /*1ed0*/  UMOV UR17, UR33 ;  /* 0x0000002100117c82 */ /* 0x000fe20008000000 */
[----:B------:R-:W-:Y:S01]  /*1ee0*/  UMOV UR20, UR36 ;  /* 0x0000002400147c82 */ /* 0x000fe20008000000 */
[----:B------:R-:W-:Y:S01]  /*1ef0*/  UMOV UR18, UR34 ;  /* 0x0000002200127c82 */ /* 0x000fe20008000000 */
[----:B------:R4:W-:Y:S01]  /*1f00*/  UTMALDG.3D.MULTICAST [UR32], [UR6], UR4, desc[UR44] ;  /* 0x00002c20060073b4 */ /* 0x0009e20008011804 */
[----:B------:R-:W-:Y:S01]  /*1f10*/  UMOV UR9, UR33 ;  /* 0x0000002100097c82 */ /* 0x000fe20008000000 */
[----:B------:R-:W-:Y:S01]  /*1f20*/  UMOV UR11, UR19 ;  /* 0x00000013000b7c82 */ /* 0x000fe20008000000 */
[----:B------:R-:W-:Y:S01]  /*1f30*/  UMOV UR12, UR36 ;  /* 0x00000024000c7c82 */ /* 0x000fe20008000000 */
[----:B------:R-:W-:Y:S01]  /*1f40*/  UMOV UR10, UR26 ;  /* 0x0000001a000a7c82 */ /* 0x000fe20008000000 */
[----:B------:R4:W-:Y:S01]  /*1f50*/  UTMALDG.3D.MULTICAST [UR24], [UR6], UR4, desc[UR44] ;  /* 0x00002c18060073b4 */ /* 0x0009e20008011804 */
[----:B------:R4:W-:Y:S01]  /*1f60*/  UTMALDG.3D.MULTICAST [UR16], [UR14], UR22, desc[UR44] ;  /* 0x00002c100e0073b4 */ /* 0x0009e20008011816 */
[----:B------:R4:W-:Y:S02]  /*1f70*/  UTMALDG.3D.MULTICAST [UR8], [UR14], UR22, desc[UR44] ;  /* 0x00002c080e0073b4 */ /* 0x0009e40008011816 */
[----:B----4-:R-:W-:Y:S01]  /*1f80*/  NOP ;  /* 0x0000000000007918 */ /* 0x010fe20000000000 */
.L_x_32:
[----:B------:R-:W-:Y:S05]  /*1f90*/  BSYNC.RECONVERGENT B0 ;  /* 0x0000000000007941 */ /* 0x000fea0003800200 */
.L_x_31:
[----:B------:R-:W-:Y:S01]  /*1fa0*/  UIADD3 UR13, UPT, UPT, UR13, 0x1, URZ ;  /* 0x000000010d0d7890 */ /* 0x000fe2000fffe0ff */
[----:B------:R-:W-:Y:S01]  /*1fb0*/  UMOV UR5, UR29 ;  /* 0x0000001d00057c82 */ /* 0x000fe20008000000 */
[----:B------:R-:W-:Y:S02]  /*1fc0*/  UMOV UR7, UR39 ;  /* 0x0000002700077c82 */ /* 0x000fe40008000000 */
[----:B------:R-:W-:-:S09]  /*1fd0*/  UISETP.NE.AND UP0, UPT, UR13, UR39, UPT ;  /* 0x000000270d00728c */ /* 0x000fd2000bf05270 */
[----:B------:R-:W-:Y:S05]  /*1fe0*/  BRA.U UP0, `(.L_x_33) ;  /* 0xfffffff900fc7547 */ /* 0x000fea000b83ffff */
.L_x_25:
[----:B------:R-:W-:Y:S01]  /*1ff0*/  ULEA UR4, UR29, UR21, 0x3 ;  /* 0x000000151d047291 */ /* 0x000fe2000f8e18ff */
[----:B-1----:R-:W-:Y:S01]  /*2000*/  SHF.L.U32 R0, R12, 0x1f, RZ ;  /* 0x0000001f0c007819 */ /* 0x002fe200000006ff */
[----:B------:R-:W-:Y:S01]  /*2010*/  @!P2 SYNCS.ARRIVE.TRANS64.A1T0 RZ, [UR21+0x88], RZ ;  /* 0x000088ffffffa9a7 */ /* 0x000fe20008100015 */
[----:B------:R-:W-:-:S06]  /*2020*/  UISETP.GT.AND UP0, UPT, UR51, UR50, UPT ;  /* 0x000000323300728c */ /* 0x000fcc000bf04270 */
[----:B--23--:R1:W2:Y:S03]  /*2030*/  SYNCS.PHASECHK.TRANS64.TRYWAIT P1, [UR4+0x20], R0 ;  /* 0x00002000ff0075a7 */ /* 0x00c2a60008021104 */
[----:B------:R-:W-:Y:S05]  /*2040*/  BRA.U !UP0, `(.L_x_34) ;  /* 0x0000000508087547 */ /* 0x000fea000b800000 */
[----:B------:R-:W-:Y:S01]  /*2050*/  UIADD3 UR13, UPT, UPT, UR54, UR7, URZ ;  /* 0x00000007360d7290 */ /* 0x000fe2000fffe0ff */
[----:B------:R-:W-:-:S11]  /*2060*/  UMOV UR5, UR29 ;  /* 0x0000001d00057c82 */ /* 0x000fd60008000000 */
.L_x_42:
[----:B------:R-:W-:Y:S01]  /*2070*/  ULEA UR33, UR5, UR21, 0x3 ;  /* 0x0000001505217291 */ /* 0x000fe2000f8e18ff */
[----:B--2---:R-:W-:Y:S01]  /*2080*/  @!P4 MOV R2, 0xc000 ;  /* 0x0000c0000002c802 */ /* 0x004fe20000000f00 */
[----:B--23--:R-:W-:Y:S10]  /*2090*/  @P1 BRA `(.L_x_35) ;  /* 0x00000000000c1947 */ /* 0x00cff40003800000 */
[----:B------:R-:W-:-:S04]  /*20a0*/  SHF.L.U32 R3, R12, 0x1f, RZ ;  /* 0x0000001f0c037819 */ /* 0x000fc800000006ff */
[----:B------:R-:W2:Y:S02]  /*20b0*/  SYNCS.PHASECHK.TRANS64.TRYWAIT P0, [UR33+0x20], R3 ;  /* 0x00002003ff0075a7 */ /* 0x000ea40008001121 */
[----:B--2---:R-:W-:Y:S05]  /*20c0*/  @!P0 BRA `(.L_x_36) ;  /* 0x0000006800c08947 */ /* 0x004fea0003800000 */
.L_x_35:
[----:B------:R2:W-:Y:S01]  /*20d0*/  @!P4 SYNCS.ARRIVE.TRANS64 RZ, [UR33], R2 ;  /* 0x00000002ffffc9a7 */ /* 0x0005e20008000021 */
[----:B------:R-:W-:-:S04]  /*20e0*/  ULOP3.LUT UR4, UR40, 0x2, URZ, 0xfc, !UPT ;  /* 0x0000000228047892 */ /* 0x000fc8000f8efcff */
[----:B------:R-:W-:-:S09]  /*20f0*/  UISETP.NE.AND UP0, UPT, UR4, 0x2, UPT ;  /* 0x000000020400788c */ /* 0x000fd2000bf05270 */
[----:B------:R-:W-:Y:S05]  /*2100*/  BRA.U UP0, `(.L_x_37) ;  /* 0x0000000100047547 */ /* 0x000fea000b800000 */
[----:B------:R-:W-:Y:S05]  /*2110*/  BPT.TRAP 0x1 ;  /* 0x000000040000795c */ /* 0x000fea0000300000 */
.L_x_37:
[----:B------:R-:W-:Y:S04]  /*2120*/  BSSY.RECONVERGENT B0, `(.L_x_38) ;  /* 0x0000003000007945 */ /* 0x000fe80003800200 */
[----:B------:R-:W-:Y:S05]  /*2130*/  @P3 BRA `(.L_x_39) ;  /* 0x0000000000043947 */ /* 0x000fea0003800000 */
[----:B------:R-:W-:Y:S05]  /*2140*/  BPT.TRAP 0x1 ;  /* 0x000000040000795c */ /* 0x000fea0000300000 */
.L_x_39:
[----:B------:R-:W-:Y:S05]  /*2150*/  BSYNC.RECONVERGENT B0 ;  /* 0x0000000000007941 */ /* 0x000fea0003800200 */
.L_x_38:
        /* <DEDUP_REMOVED lines=44> */
.L_x_41:
[----:B------:R-:W-:Y:S05]  /*2420*/  BSYNC.RECONVERGENT B0 ;  /* 0x0000000000007941 */ /* 0x000fea0003800200 */
.L_x_40:
[----:B------:R-:W-:Y:S01]  /*2430*/  UIADD3 UR7, UPT, UPT, UR7, 0x1, URZ ;  /* 0x0000000107077890 */ /* 0x000fe2000fffe0ff */
[----:B------:R-:W-:-:S03]  /*2440*/  UMOV UR5, UR29 ;  /* 0x0000001d00057c82 */ /* 0x000fc60008000000 */
[----:B------:R-:W-:-:S09]  /*2450*/  UISETP.NE.AND UP0, UPT, UR7, UR13, UPT ;  /* 0x0000000d0700728c */ /* 0x000fd2000bf05270 */
[----:B------:R-:W-:Y:S05]  /*2460*/  BRA.U UP0, `(.L_x_42) ;  /* 0xfffffffd00007547 */ /* 0x000fea000b83ffff */
.L_x_34:
[C---:B------:R-:W-:Y:S01]  /*2470*/  LEA R3, R11.reuse, UR21, 0x3 ;  /* 0x000000150b037c11 */ /* 0x040fe2000f8e18ff */
[----:B------:R-:W-:Y:S01]  /*2480*/  NOP ;  /* 0x0000000000007918 */ /* 0x000fe20000000000 */
[----:B-1----:R-:W-:Y:S02]  /*2490*/  SHF.L.U32 R0, R10, 0x1f, RZ ;  /* 0x0000001f0a007819 */ /* 0x002fe400000006ff */
[----:B------:R-:W-:Y:S02]  /*24a0*/  LEA R4, R11, UR21, 0x4 ;  /* 0x000000150b047c11 */ /* 0x000fe4000f8e20ff */
[----:B------:R-:W1:Y:S02]  /*24b0*/  SYNCS.PHASECHK.TRANS64.TRYWAIT P0, [R3+URZ+0x90], R0 ;  /* 0x00009000030075a7 */ /* 0x000e6400080011ff */
[----:B-1----:R-:W-:Y:S05]  /*24c0*/  @!P0 BRA `(.L_x_43) ;  /* 0x0000006400d88947 */ /* 0x002fea0003800000 */
.L_x_145:
[----:B------:R-:W4:Y:S01]  /*24d0*/  LDS.128 R4, [R4+0x120] ;  /* 0x0001200004047984 */ /* 0x000f220000000c00 */
[----:B------:R-:W-:Y:S01]  /*24e0*/  UISETP.GE.AND UP0, UPT, UR42, 0x1, UPT ;  /* 0x000000012a00788c */ /* 0x000fe2000bf06270 */
[----:B------:R-:W-:Y:S01]  /*24f0*/  @!PT LDS RZ, [RZ] ;  /* 0x00000000fffff984 */ /* 0x000fe20000000800 */
[----:B------:R-:W-:Y:S01]  /*2500*/  @!PT LDS RZ, [RZ] ;  /* 0x00000000fffff984 */ /* 0x000fe20000000800 */
[----:B------:R-:W-:Y:S01]  /*2510*/  @!PT LDS RZ, [RZ] ;  /* 0x00000000fffff984 */ /* 0x000fe20000000800 */
[----:B------:R-:W-:Y:S01]  /*2520*/  @!PT LDS RZ, [RZ] ;  /* 0x00000000fffff984 */ /* 0x000fe20000000800 */
[----:B------:R1:W-:Y:S06]  /*2530*/  MEMBAR.ALL.CTA ;  /* 0x0000000000007992 */ /* 0x0003ec0000008000 */
[----:B-1----:R-:W1:Y:S01]  /*2540*/  FENCE.VIEW.ASYNC.S ;  /* 0x00000000000073c6 */ /* 0x002e620000000000 */
[----:B----4-:R-:W-:-:S13]  /*2550*/  LOP3.LUT P0, RZ, R6, 0x1, RZ, 0xc0, !PT ;  /* 0x0000000106ff7812 */ /* 0x010fda000780c0ff */
[----:B-1----:R-:W-:Y:S01]  /*2560*/  VOTEU.ANY UP1, P0 ;  /* 0x0000000000ff7886 */ /* 0x002fe20000020100 */
[----:B------:R-:W-:-:S13]  /*2570*/  PLOP3.LUT P0, PT, PT, PT, UP1, 0x80, 0x8 ;  /* 0x000000000008781c */ /* 0x000fda0003f0f018 */
[----:B------:R-:W-:Y:S02]  /*2580*/  @P0 LOP3.LUT R0, R5, 0xffff, RZ, 0xc0, !PT ;  /* 0x0000ffff05000812 */ /* 0x000fe400078ec0ff */
[----:B--2---:R-:W-:Y:S02]  /*2590*/  @P0 MOV R2, R4 ;  /* 0x0000000400020202 */ /* 0x004fe40000000f00 */
[----:B------:R-:W-:Y:S01]  /*25a0*/  @P0 R2UR UR5, R0 ;  /* 0x00000000000502ca */ /* 0x000fe200000e0000 */
[----:B------:R-:W-:Y:S01]  /*25b0*/  VIADD R0, R3, 0xa0 ;  /* 0x000000a003007836 */ /* 0x000fe20000000000 */
[----:B------:R-:W-:Y:S02]  /*25c0*/  @P0 SHF.R.U32.HI R4, RZ, 0x10, R5 ;  /* 0x00000010ff040819 */ /* 0x000fe40000011605 */
[----:B------:R-:W-:Y:S02]  /*25d0*/  @P0 R2UR UR6, R2 ;  /* 0x00000000020602ca */ /* 0x000fe400000e0000 */
[----:B------:R-:W-:-:S02]  /*25e0*/  PRMT R0, RZ, 0x654, R0 ;  /* 0x00000654ff007816 */ /* 0x000fc40000000000 */
[----:B------:R-:W-:Y:S02]  /*25f0*/  @P0 R2UR UR4, R4 ;  /* 0x00000000040402ca */ /* 0x000fe400000e0000 */
[----:B------:R1:W-:Y:S03]  /*2600*/  SYNCS.ARRIVE.TRANS64.RED.A1T0 RZ, [R0+URZ], RZ ;  /* 0x000000ff00ff79a7 */ /* 0x0003e600081004ff */
[----:B------:R-:W-:-:S04]  /*2610*/  @UP1 UMOV UR41, UR5 ;  /* 0x0000000500291c82 */ /* 0x000fc80008000000 */
[----:B------:R-:W-:-:S04]  /*2620*/  @UP1 UMOV UR43, UR6 ;  /* 0x00000006002b1c82 */ /* 0x000fc80008000000 */
[----:B------:R-:W-:Y:S01]  /*2630*/  @UP1 UMOV UR36, UR4 ;  /* 0x0000000400241c82 */ /* 0x000fe20008000000 */
[----:B------:R-:W-:Y:S05]  /*2640*/  BRA.U !UP0, `(.L_x_44) ;  /* 0x0000000108d47547 */ /* 0x000fea000b800000 */
[----:B------:R-:W2:Y:S01]  /*2650*/  LDCU.128 UR12, c[0x0][0xb10] ;  /* 0x00016200ff0c77ac */ /* 0x000ea20008000c00 */
[----:B------:R-:W4:Y:S01]  /*2660*/  LDCU UR22, c[0x0][0xb20] ;  /* 0x00016400ff1677ac */ /* 0x000f220008000800 */
[----:B------:R-:W3:Y:S01]  /*2670*/  LDCU UR20, c[0x0][0xb0c] ;  /* 0x00016180ff1477ac */ /* 0x000ee20008000800 */
[----:B------:R-:W1:Y:S01]  /*2680*/  LDCU.64 UR8, c[0x0][0xb28] ;  /* 0x00016500ff0877ac */ /* 0x000e620008000a00 */
[----:B------:R-:W-:Y:S02]  /*2690*/  UISETP.NE.AND UP3, UPT, UR42, 0x1, UPT ;  /* 0x000000012a00788c */ /* 0x000fe4000bf65270 */
[----:B--2---:R-:W-:Y:S02]  /*26a0*/  UIMAD.WIDE.U32 UR6, UR48, UR15, URZ ;  /* 0x0000000f300672a5 */ /* 0x004fe4000f8e00ff */
[----:B------:R-:W-:Y:S02]  /*26b0*/  UIMAD.WIDE.U32 UR4, UR49, UR12, URZ ;  /* 0x0000000c310472a5 */ /* 0x000fe4000f8e00ff */
[----:B------:R-:W-:-:S02]  /*26c0*/  UISETP.NE.AND UP0, UPT, UR14, 0x1, UPT ;  /* 0x000000010e00788c */ /* 0x000fc4000bf05270 */
[----:B------:R-:W-:Y:S01]  /*26d0*/  UIMAD.WIDE.U32 UR18, UR41, UR15, URZ ;  /* 0x0000000f291272a5 */ /* 0x000fe2000f8e00ff */
[----:B------:R-:W-:Y:S02]  /*26e0*/  UMOV UR6, UR7 ;  /* 0x0000000700067c82 */ /* 0x000fe40008000000 */
[----:B------:R-:W-:Y:S01]  /*26f0*/  UMOV UR4, UR5 ;  /* 0x0000000500047c82 */ /* 0x000fe20008000000 */
[----:B----4-:R-:W-:Y:S02]  /*2700*/  USHF.R.U32.HI UR6, URZ, UR22, UR6 ;  /* 0x00000016ff067299 */ /* 0x010fe40008011606 */
[----:B---3--:R-:W-:Y:S02]  /*2710*/  UISETP.NE.AND UP2, UPT, UR20, 0x1, UPT ;  /* 0x000000011400788c */ /* 0x008fe4000bf45270 */
[----:B------:R-:W-:Y:S02]  /*2720*/  USHF.R.U32.HI UR4, URZ, UR13, UR4 ;  /* 0x0000000dff047299 */ /* 0x000fe40008011604 */
[----:B------:R-:W-:-:S02]  /*2730*/  USEL UR5, UR48, UR6, !UP0 ;  /* 0x0000000630057287 */ /* 0x000fc4000c000000 */
[----:B------:R-:W-:Y:S02]  /*2740*/  USEL UR6, UR49, UR4, !UP2 ;  /* 0x0000000431067287 */ /* 0x000fe4000d000000 */
[----:B-1----:R-:W-:Y:S01]  /*2750*/  UIMAD.WIDE.U32 UR10, UR5, UR8, URZ ;  /* 0x00000008050a72a5 */ /* 0x002fe2000f8e00ff */
[----:B------:R-:W-:Y:S01]  /*2760*/  UMOV UR4, UR19 ;  /* 0x0000001300047c82 */ /* 0x000fe20008000000 */
[----:B------:R-:W-:Y:S02]  /*2770*/  UIMAD.WIDE.U32 UR16, UR43, UR12, URZ ;  /* 0x0000000c2b1072a5 */ /* 0x000fe4000f8e00ff */
[----:B------:R-:W-:-:S03]  /*2780*/  UIMAD.WIDE.U32 UR18, UR6, UR8, URZ ;  /* 0x00000008061272a5 */ /* 0x000fc6000f8e00ff */
[----:B------:R-:W-:Y:S01]  /*2790*/  UMOV UR10, UR11 ;  /* 0x0000000b000a7c82 */ /* 0x000fe20008000000 */
[----:B------:R-:W-:Y:S02]  /*27a0*/  USHF.R.U32.HI UR4, URZ, UR22, UR4 ;  /* 0x00000016ff047299 */ /* 0x000fe40008011604 */
[----:B------:R-:W-:Y:S01]  /*27b0*/  @UP3 USHF.R.U32.HI UR5, URZ, UR9, UR10 ;  /* 0x00000009ff053299 */ /* 0x000fe2000801160a */
[----:B------:R-:W-:Y:S01]  /*27c0*/  UMOV UR16, UR17 ;  /* 0x0000001100107c82 */ /* 0x000fe20008000000 */
[----:B------:R-:W-:Y:S01]  /*27d0*/  UMOV UR18, UR19 ;  /* 0x0000001300127c82 */ /* 0x000fe20008000000 */
[----:B------:R-:W-:Y:S02]  /*27e0*/  USHF.R.U32.HI UR13, URZ, UR13, UR16 ;  /* 0x0000000dff0d7299 */ /* 0x000fe40008011610 */
[----:B------:R-:W-:Y:S02]  /*27f0*/  USEL UR4, UR41, UR4, !UP0 ;  /* 0x0000000429047287 */ /* 0x000fe4000c000000 */
[----:B------:R-:W-:-:S02]  /*2800*/  @UP3 USHF.R.U32.HI UR6, URZ, UR9, UR18 ;  /* 0x00000009ff063299 */ /* 0x000fc40008011612 */
[----:B------:R-:W-:Y:S02]  /*2810*/  UIMAD UR7, UR42, UR5, URZ ;  /* 0x000000052a0772a4 */ /* 0x000fe4000f8e02ff */
[----:B------:R-:W-:Y:S02]  /*2820*/  USEL UR5, UR43, UR13, !UP2 ;  /* 0x0000000d2b057287 */ /* 0x000fe4000d000000 */
[----:B------:R-:W-:Y:S02]  /*2830*/  UIMAD UR10, UR42, UR6, URZ ;  /* 0x000000062a0a72a4 */ /* 0x000fe4000f8e02ff */
[----:B------:R-:W-:Y:S02]  /*2840*/  UISETP.GE.AND UP0, UPT, UR4, UR7, UPT ;  /* 0x000000070400728c */ /* 0x000fe4000bf06270 */
[----:B------:R-:W-:Y:S02]  /*2850*/  UIMAD.WIDE.U32 UR12, UR4, UR8, URZ ;  /* 0x00000008040c72a5 */ /* 0x000fe4000f8e00ff */
[----:B------:R-:W-:-:S02]  /*2860*/  UISETP.GE.OR UP0, UPT, UR5, UR10, UP0 ;  /* 0x0000000a0500728c */ /* 0x000fc40008706670 */
        /* <DEDUP_REMOVED lines=19> */
.L_x_44:
[----:B------:R-:W2:Y:S02]  /*29a0*/  LDCU UR4, c[0x0][0xb30] ;  /* 0x00016600ff0477ac */ /* 0x000ea40008000800 */
[----:B--2---:R-:W-:-:S09]  /*29b0*/  UISETP.NE.AND UP0, UPT, UR4, 0x1, UPT ;  /* 0x000000010400788c */ /* 0x004fd2000bf05270 */
[----:B------:R-:W-:Y:S05]  /*29c0*/  BRA.U UP0, `(.L_x_45) ;  /* 0x0000000100447547 */ /* 0x000fea000b800000 */
[----:B------:R-:W2:Y:S01]  /*29d0*/  LDCU.128 UR8, c[0x0][0xb10] ;  /* 0x00016200ff0877ac */ /* 0x000ea20008000c00 */
[----:B------:R-:W4:Y:S01]  /*29e0*/  LDCU UR12, c[0x0][0xb0c] ;  /* 0x00016180ff0c77ac */ /* 0x000f220008000800 */
[----:B------:R-:W1:Y:S01]  /*29f0*/  LDCU UR13, c[0x0][0xb20] ;  /* 0x00016400ff0d77ac */ /* 0x000e620008000800 */
[----:B--2---:R-:W-:Y:S02]  /*2a00*/  UIMAD.WIDE.U32 UR6, UR43, UR8, URZ ;  /* 0x000000082b0672a5 */ /* 0x004fe4000f8e00ff */
[----:B------:R-:W-:Y:S02]  /*2a10*/  UIMAD.WIDE.U32 UR4, UR41, UR11, URZ ;  /* 0x0000000b290472a5 */ /* 0x000fe4000f8e00ff */
[----:B----4-:R-:W-:Y:S02]  /*2a20*/  UISETP.NE.AND UP2, UPT, UR12, 0x1, UPT ;  /* 0x000000010c00788c */ /* 0x010fe4000bf45270 */
[----:B------:R-:W-:Y:S01]  /*2a30*/  UISETP.NE.AND UP0, UPT, UR10, 0x1, UPT ;  /* 0x000000010a00788c */ /* 0x000fe2000bf05270 */
[----:B------:R-:W-:-:S02]  /*2a40*/  UMOV UR6, UR7 ;  /* 0x0000000700067c82 */ /* 0x000fc40008000000 */
[----:B------:R-:W-:Y:S01]  /*2a50*/  UMOV UR4, UR5 ;  /* 0x0000000500047c82 */ /* 0x000fe20008000000 */
[----:B------:R-:W-:Y:S02]  /*2a60*/  USHF.R.U32.HI UR9, URZ, UR9, UR6 ;  /* 0x00000009ff097299 */ /* 0x000fe40008011606 */
[----:B-1----:R-:W-:Y:S02]  /*2a70*/  USHF.R.U32.HI UR4, URZ, UR13, UR4 ;  /* 0x0000000dff047299 */ /* 0x002fe40008011604 */
[----:B------:R-:W-:Y:S02]  /*2a80*/  USEL UR5, UR43, UR9, !UP2 ;  /* 0x000000092b057287 */ /* 0x000fe4000d000000 */
[----:B------:R-:W-:-:S04]  /*2a90*/  USEL UR4, UR41, UR4, !UP0 ;  /* 0x0000000429047287 */ /* 0x000fc8000c000000 */
[----:B------:R-:W-:Y:S02]  /*2aa0*/  UIADD3 UR6, UPT, UPT, UR5, -UR4, URZ ;  /* 0x8000000405067290 */ /* 0x000fe4000fffe0ff */
[----:B------:R-:W-:Y:S02]  /*2ab0*/  UIADD3 UR4, UPT, UPT, -UR5, UR4, URZ ;  /* 0x0000000405047290 */ /* 0x000fe4000fffe1ff */
[----:B------:R-:W-:Y:S02]  /*2ac0*/  UIMAD UR41, UR6, UR10, UR41 ;  /* 0x0000000a062972a4 */ /* 0x000fe4000f8e0229 */
[----:B------:R-:W-:-:S12]  /*2ad0*/  UIMAD UR43, UR4, UR12, UR43 ;  /* 0x0000000c042b72a4 */ /* 0x000fd8000f8e022b */
.L_x_45:
[----:B------:R-:W-:Y:S01]  /*2ae0*/  VIADD R11, R11, 0x1 ;  /* 0x000000010b0b7836 */ /* 0x000fe20000000000 */
[----:B------:R-:W-:Y:S01]  /*2af0*/  R2UR UR4, R51 ;  /* 0x00000000330472ca */ /* 0x000fe200000e0000 */
[----:B------:R-:W-:Y:S01]  /*2b00*/  UIADD3 UR20, UPT, UPT, UR41, UR63, URZ ;  /* 0x0000003f29147290 */ /* 0x000fe2000fffe0ff */
[----:B------:R-:W-:Y:S02]  /*2b10*/  PLOP3.LUT P2, PT, PT, PT, PT, 0x80, 0x8 ;  /* 0x000000000008781c */ /* 0x000fe40003f4f070 */
[----:B------:R-:W-:-:S04]  /*2b20*/  ISETP.NE.AND P0, PT, R11, 0x2, PT ;  /* 0x000000020b00780c */ /* 0x000fc80003f05270 */
[----:B-1----:R-:W-:Y:S02]  /*2b30*/  SEL R0, RZ, 0x1, P0 ;  /* 0x00000001ff007807 */ /* 0x002fe40000000000 */
[----:B------:R-:W-:Y:S02]  /*2b40*/  SEL R11, R11, RZ, P0 ;  /* 0x000000ff0b0b7207 */ /* 0x000fe40000000000 */
[----:B------:R-:W-:Y:S01]  /*2b50*/  LOP3.LUT R10, R10, R0, RZ, 0x3c, !PT ;  /* 0x000000000a0a7212 */ /* 0x000fe200078e3cff */
[----:B------:R-:W-:Y:S01]  /*2b60*/  UIADD3 UR16, UPT, UPT, UR43, UR4, URZ ;  /* 0x000000042b107290 */ /* 0x000fe2000fffe0ff */
[----:B------:R-:W-:Y:S11]  /*2b70*/  BRA.U UP1, `(.L_x_46) ;  /* 0xffffffed01a47547 */ /* 0x000ff6000b83ffff */
[----:B------:R-:W-:Y:S01]  /*2b80*/  UIADD3 UR21, UPT, UPT, UR21, 0x20, URZ ;  /* 0x0000002015157890 */ /* 0x000fe2000fffe0ff */
[----:B------:R-:W-:-:S03]  /*2b90*/  SHF.L.U32 R2, R12, 0x1f, RZ ;  /* 0x0000001f0c027819 */ /* 0x000fc600000006ff */
[----:B------:R-:W-:-:S09]  /*2ba0*/  ULEA UR4, UR29, UR21, 0x3 ;  /* 0x000000151d047291 */ /* 0x000fd2000f8e18ff */
[----:B------:R-:W1:Y:S02]  /*2bb0*/  SYNCS.PHASECHK.TRANS64.TRYWAIT P0, [UR4], R2 ;  /* 0x00000002ff0075a7 */ /* 0x000e640008001104 */
[----:B-1----:R-:W-:Y:S05]  /*2bc0*/  @!P0 BRA `(.L_x_47) ;  /* 0x00000060002c8947 */ /* 0x002fea0003800000 */
.L_x_147:
[----:B------:R-:W-:-:S04]  /*2bd0*/  UIADD3 UR4, UPT, UPT, UR29, 0x1, URZ ;  /* 0x000000011d047890 */ /* 0x000fc8000fffe0ff */
[----:B------:R-:W-:-:S04]  /*2be0*/  UISETP.NE.AND UP0, UPT, UR4, 0x4, UPT ;  /* 0x000000040400788c */ /* 0x000fc8000bf05270 */
[----:B------:R-:W-:Y:S02]  /*2bf0*/  USEL UR6, URZ, 0x1, UP0 ;  /* 0x00000001ff067887 */ /* 0x000fe40008000000 */
[----:B------:R-:W-:-:S04]  /*2c00*/  USEL UR4, UR4, URZ, UP0 ;  /* 0x000000ff04047287 */ /* 0x000fc80008000000 */
[----:B------:R-:W-:Y:S01]  /*2c10*/  ULEA UR5, UR4, UR21, 0x3 ;  /* 0x0000001504057291 */ /* 0x000fe2000f8e18ff */
[----:B-1----:R-:W-:-:S04]  /*2c20*/  LOP3.LUT R2, R12, UR6, RZ, 0x3c, !PT ;  /* 0x000000060c027c12 */ /* 0x002fc8000f8e3cff */
[----:B------:R-:W-:-:S04]  /*2c30*/  SHF.L.U32 R3, R2, 0x1f, RZ ;  /* 0x0000001f02037819 */ /* 0x000fc800000006ff */
[----:B------:R-:W1:Y:S02]  /*2c40*/  SYNCS.PHASECHK.TRANS64.TRYWAIT P0, [UR5], R3 ;  /* 0x00000003ff0075a7 */ /* 0x000e640008001105 */
[----:B-1----:R-:W-:Y:S05]  /*2c50*/  @!P0 BRA `(.L_x_48) ;  /* 0x0000006000208947 */ /* 0x002fea0003800000 */
.L_x_149:
[----:B------:R-:W-:-:S04]  /*2c60*/  UIADD3 UR4, UPT, UPT, UR4, 0x1, URZ ;  /* 0x0000000104047890 */ /* 0x000fc8000fffe0ff */
[----:B------:R-:W-:-:S04]  /*2c70*/  UISETP.NE.AND UP0, UPT, UR4, 0x4, UPT ;  /* 0x000000040400788c */ /* 0x000fc8000bf05270 */
[----:B------:R-:W-:Y:S02]  /*2c80*/  USEL UR6, URZ, 0x1, UP0 ;  /* 0x00000001ff067887 */ /* 0x000fe40008000000 */
[----:B------:R-:W-:-:S04]  /*2c90*/  USEL UR4, UR4, URZ, UP0 ;  /* 0x000000ff04047287 */ /* 0x000fc80008000000 */
[----:B------:R-:W-:Y:S01]  /*2ca0*/  ULEA UR5, UR4, UR21, 0x3 ;  /* 0x0000001504057291 */ /* 0x000fe2000f8e18ff */
[----:B------:R-:W-:-:S04]  /*2cb0*/  LOP3.LUT R2, R2, UR6, RZ, 0x3c, !PT ;  /* 0x0000000602027c12 */ /* 0x000fc8000f8e3cff */
[----:B-1----:R-:W-:-:S04]  /*2cc0*/  SHF.L.U32 R3, R2, 0x1f, RZ ;  /* 0x0000001f02037819 */ /* 0x002fc800000006ff */
[----:B------:R-:W1:Y:S02]  /*2cd0*/  SYNCS.PHASECHK.TRANS64.TRYWAIT P0, [UR5], R3 ;  /* 0x00000003ff0075a7 */ /* 0x000e640008001105 */
[----:B-1----:R-:W-:Y:S05]  /*2ce0*/  @!P0 BRA `(.L_x_49) ;  /* 0x0000006000148947 */ /* 0x002fea0003800000 */
.L_x_151:
[----:B------:R-:W-:-:S04]  /*2cf0*/  UIADD3 UR4, UPT, UPT, UR4, 0x1, URZ ;  /* 0x0000000104047890 */ /* 0x000fc8000fffe0ff */
[----:B------:R-:W-:-:S04]  /*2d00*/  UISETP.NE.AND UP0, UPT, UR4, 0x4, UPT ;  /* 0x000000040400788c */ /* 0x000fc8000bf05270 */
[----:B------:R-:W-:Y:S02]  /*2d10*/  USEL UR5, URZ, 0x1, UP0 ;  /* 0x00000001ff057887 */ /* 0x000fe40008000000 */
[----:B------:R-:W-:-:S04]  /*2d20*/  USEL UR4, UR4, URZ, UP0 ;  /* 0x000000ff04047287 */ /* 0x000fc80008000000 */
[----:B------:R-:W-:Y:S01]  /*2d30*/  ULEA UR4, UR4, UR21, 0x3 ;  /* 0x0000001504047291 */ /* 0x000fe2000f8e18ff */
[----:B------:R-:W-:-:S04]  /*2d40*/  LOP3.LUT R2, R2, UR5, RZ, 0x3c, !PT ;  /* 0x0000000502027c12 */ /* 0x000fc8000f8e3cff */
[----:B------:R-:W-:Y:S01]  /*2d50*/  SHF.L.U32 R2, R2, 0x1f, RZ ;  /* 0x0000001f02027819 */ /* 0x000fe200000006ff */
[----:B-1----:R-:W-:-:S07]  /*2d60*/  IMAD.U32 R0, RZ, RZ, UR4 ;  /* 0x00000004ff007e24 */ /* 0x002fce000f8e00ff */
.L_x_50:
[----:B-1----:R1:W2:Y:S02]  /*2d70*/  SYNCS.PHASECHK.TRANS64.TRYWAIT P0, [R0+URZ], R2 ;  /* 0x00000002000075a7 */ /* 0x0022a400080011ff */
[----:B--2---:R-:W-:Y:S05]  /*2d80*/  @!P0 NANOSLEEP.SYNCS 0x989680 ;  /* 0x009896800000895d */ /* 0x004fea0003900000 */
[----:B------:R-:W2:Y:S02]  /*2d90*/  @!P0 SYNCS.PHASECHK.TRANS64 P0, [R0+URZ], R2 ;  /* 0x00000002000085a7 */ /* 0x000ea400080010ff */
[----:B--2---:R-:W-:Y:S05]  /*2da0*/  @P0 EXIT ;  /* 0x000000000000094d */ /* 0x004fea0003800000 */
[----:B------:R-:W-:Y:S05]  /*2db0*/  BRA `(.L_x_50) ;  /* 0xfffffffc00ec7947 */ /* 0x000fea000383ffff */
.L_x_22:
[----:B------:R-:W-:-:S04]  /*2dc0*/  UISETP.NE.AND UP0, UPT, UR52, URZ, UPT ;  /* 0x000000ff3400728c */ /* 0x000fc8000bf05270 */
[----:B------:R-:W-:-:S09]  /*2dd0*/  UISETP.NE.OR UP0, UPT, UR17, 0x1, UP0 ;  /* 0x000000011100788c */ /* 0x000fd20008705670 */
[----:B------:R-:W-:Y:S05]  /*2de0*/  BRA.U UP0, `(.L_x_51) ;  /* 0x0000000500487547 */ /* 0x000fea000b800000 */
[----:B------:R-:W-:Y:S01]  /*2df0*/  ISETP.GE.U32.AND P2, PT, R0, 0x8, PT ;  /* 0x000000080000780c */ /* 0x000fe20003f46070 */
[----:B------:R-:W-:Y:S01]  /*2e00*/  IMAD.MOV.U32 R12, RZ, RZ, 0x1 ;  /* 0x00000001ff0c7424 */ /* 0x000fe200078e00ff */
[----:B------:R-:W-:Y:S02]  /*2e10*/  CS2R R10, SRZ ;  /* 0x00000000000a7805 */ /* 0x000fe4000001ff00 */
[----:B------:R-:W-:Y:S01]  /*2e20*/  CS2R R8, SRZ ;  /* 0x0000000000087805 */ /* 0x000fe2000001ff00 */
[----:B------:R-:W-:Y:S01]  /*2e30*/  UMOV UR6, 0x400 ;  /* 0x0000040000067882 */ /* 0x000fe20000000000 */
[----:B------:R-:W-:Y:S01]  /*2e40*/  UMOV UR5, URZ ;  /* 0x000000ff00057c82 */ /* 0x000fe20008000000 */
[----:B------:R-:W-:-:S12]  /*2e50*/  ULEA UR6, UR52, UR6, 0x18 ;  /* 0x0000000634067291 */ /* 0x000fd8000f8ec0ff */
.L_x_55:
[----:B------:R-:W-:Y:S02]  /*2e60*/  LEA R2, R8, UR6, 0x3 ;  /* 0x0000000608027c11 */ /* 0x000fe4000f8e18ff */
[----:B------:R-:W-:-:S03]  /*2e70*/  SHF.L.U32 R4, R9, 0x1f, RZ ;  /* 0x0000001f09047819 */ /* 0x000fc600000006ff */
[----:B------:R-:W-:Y:S01]  /*2e80*/  VIADD R5, R2, 0x100 ;  /* 0x0000010002057836 */ /* 0x000fe20000000000 */
[----:B------:R-:W2:Y:S02]  /*2e90*/  SYNCS.PHASECHK.TRANS64.TRYWAIT P0, [R2+URZ+0xf0], R4 ;  /* 0x0000f004020075a7 */ /* 0x000ea400080011ff */
[----:B--2---:R-:W-:Y:S05]  /*2ea0*/  @!P0 BRA `(.L_x_52) ;  /* 0x0000005c00bc8947 */ /* 0x004fea0003800000 */
.L_x_152:
[----:B------:R-:W-:Y:S01]  /*2eb0*/  ULEA UR4, UR5, UR6, 0x3 ;  /* 0x0000000605047291 */ /* 0x000fe2000f8e18ff */
[----:B--2---:R-:W-:Y:S01]  /*2ec0*/  PRMT R2, RZ, 0x654, R5 ;  /* 0x00000654ff027816 */ /* 0x004fe20000000005 */
[----:B------:R-:W-:Y:S01]  /*2ed0*/  @!P2 IMAD.MOV.U32 R4, RZ, RZ, 0x10 ;  /* 0x00000010ff04a424 */ /* 0x000fe200078e00ff */
[----:B------:R-:W-:Y:S01]  /*2ee0*/  SHF.L.U32 R5, R12, 0x1f, RZ ;  /* 0x0000001f0c057819 */ /* 0x000fe200000006ff */
[----:B------:R-:W-:Y:S01]  /*2ef0*/  UIADD3 UR7, UPT, UPT, UR4, 0x90, URZ ;  /* 0x0000009004077890 */ /* 0x000fe2000fffe0ff */
[----:B------:R2:W-:Y:S05]  /*2f00*/  SYNCS.ARRIVE.TRANS64.RED.A1T0 RZ, [R2+URZ], RZ ;  /* 0x000000ff02ff79a7 */ /* 0x0005ea00081004ff */
[----:B------:R-:W-:Y:S01]  /*2f10*/  IMAD.U32 R6, RZ, RZ, UR7 ;  /* 0x00000007ff067e24 */ /* 0x000fe2000f8e00ff */
[----:B------:R-:W3:Y:S04]  /*2f20*/  SYNCS.PHASECHK.TRANS64.TRYWAIT P0, [UR4+0xa0], R5 ;  /* 0x0000a005ff0075a7 */ /* 0x000ee80008001104 */
[----:B------:R-:W-:Y:S01]  /*2f30*/  PRMT R6, R0, 0x654, R6 ;  /* 0x0000065400067816 */ /* 0x000fe20000000006 */
[----:B--23--:R-:W-:Y:S06]  /*2f40*/  @!P0 BRA `(.L_x_53) ;  /* 0x0000005c00a88947 */ /* 0x00cfec0003800000 */
.L_x_154:
[----:B------:R-:W-:Y:S01]  /*2f50*/  ULEA UR8, UR5, UR6, 0x4 ;  /* 0x0000000605087291 */ /* 0x000fe2000f8e20ff */
[----:B------:R-:W-:Y:S01]  /*2f60*/  SEL R3, R6, R3, !P2 ;  /* 0x0000000306037207 */ /* 0x000fe20005000000 */
[----:B------:R-:W-:Y:S01]  /*2f70*/  UIADD3 UR9, UPT, UPT, UR4, 0x90, URZ ;  /* 0x0000009004097890 */ /* 0x000fe2000fffe0ff */
[----:B--2---:R-:W-:Y:S01]  /*2f80*/  LEA R2, R11, UR6, 0x3 ;  /* 0x000000060b027c11 */ /* 0x004fe2000f8e18ff */
[----:B------:R-:W-:Y:S01]  /*2f90*/  UIADD3 UR8, UPT, UPT, UR8, 0x120, URZ ;  /* 0x0000012008087890 */ /* 0x000fe2000fffe0ff */
[----:B------:R2:W-:Y:S01]  /*2fa0*/  @!P2 SYNCS.ARRIVE.TRANS64.RED RZ, [R3+URZ], R4 ;  /* 0x0000000403ffa9a7 */ /* 0x0005e200080004ff */
[----:B------:R-:W-:Y:S01]  /*2fb0*/  UIADD3 UR4, UPT, UPT, UR5, 0x1, URZ ;  /* 0x0000000105047890 */ /* 0x000fe2000fffe0ff */
[----:B------:R-:W-:-:S03]  /*2fc0*/  VIADD R8, R8, 0x1 ;  /* 0x0000000108087836 */ /* 0x000fc60000000000 */
[----:B------:R-:W-:Y:S02]  /*2fd0*/  UISETP.NE.AND UP0, UPT, UR4, 0x2, UPT ;  /* 0x000000020400788c */ /* 0x000fe4000bf05270 */
[----:B------:R-:W-:Y:S01]  /*2fe0*/  ISETP.NE.AND P0, PT, R8, 0x2, PT ;  /* 0x000000020800780c */ /* 0x000fe20003f05270 */
[----:B------:R-:W-:Y:S06]  /*2ff0*/  UGETNEXTWORKID.BROADCAST [UR8], [UR9] ;  /* 0x00000000080073ca */ /* 0x000fec0008000100 */
[----:B------:R-:W-:Y:S02]  /*3000*/  USEL UR7, URZ, 0x1, UP0 ;  /* 0x00000001ff077887 */ /* 0x000fe40008000000 */
[----:B------:R-:W-:-:S04]  /*3010*/  USEL UR5, UR4, URZ, UP0 ;  /* 0x000000ff04057287 */ /* 0x000fc80008000000 */
[----:B------:R-:W-:Y:S02]  /*3020*/  LOP3.LUT R12, R12, UR7, RZ, 0x3c, !PT ;  /* 0x000000070c0c7c12 */ /* 0x000fe4000f8e3cff */
[----:B--2---:R-:W-:-:S04]  /*3030*/  SHF.L.U32 R4, R10, 0x1f, RZ ;  /* 0x0000001f0a047819 */ /* 0x004fc800000006ff */
[----:B------:R-:W2:Y:S02]  /*3040*/  SYNCS.PHASECHK.TRANS64.TRYWAIT P1, [R2+URZ+0x90], R4 ;  /* 0x00009004020075a7 */ /* 0x000ea400080211ff */
[----:B--2---:R-:W-:Y:S05]  /*3050*/  @!P1 BRA `(.L_x_54) ;  /* 0x0000005c007c9947 */ /* 0x004fea0003800000 */
.L_x_155:
[C---:B--2---:R-:W-:Y:S01]  /*3060*/  LEA R4, R11.reuse, UR6, 0x4 ;  /* 0x000000060b047c11 */ /* 0x044fe2000f8e20ff */
[----:B------:R-:W-:Y:S01]  /*3070*/  VIADD R2, R2, 0xa0 ;  /* 0x000000a002027836 */ /* 0x000fe20000000000 */
[----:B------:R-:W-:Y:S01]  /*3080*/  SEL R8, R8, RZ, P0 ;  /* 0x000000ff08087207 */ /* 0x000fe20000000000 */
[----:B------:R-:W-:-:S03]  /*3090*/  VIADD R11, R11, 0x1 ;  /* 0x000000010b0b7836 */ /* 0x000fc60000000000 */
[----:B------:R-:W2:Y:S01]  /*30a0*/  LDS.128 R4, [R4+0x120] ;  /* 0x0001200004047984 */ /* 0x000ea20000000c00 */
[----:B------:R-:W-:Y:S02]  /*30b0*/  PRMT R2, RZ, 0x654, R2 ;  /* 0x00000654ff027816 */ /* 0x000fe40000000002 */
[C---:B------:R-:W-:Y:S01]  /*30c0*/  ISETP.NE.AND P1, PT, R11.reuse, 0x2, PT ;  /* 0x000000020b00780c */ /* 0x040fe20003f25270 */
[----:B------:R-:W-:Y:S01]  /*30d0*/  @!PT LDS RZ, [RZ] ;  /* 0x00000000fffff984 */ /* 0x000fe20000000800 */
[----:B------:R-:W-:Y:S01]  /*30e0*/  @!PT LDS RZ, [RZ] ;  /* 0x00000000fffff984 */ /* 0x000fe20000000800 */
[----:B------:R-:W-:Y:S01]  /*30f0*/  @!PT LDS RZ, [RZ] ;  /* 0x00000000fffff984 */ /* 0x000fe20000000800 */
[----:B------:R-:W-:Y:S01]  /*3100*/  @!PT LDS RZ, [RZ] ;  /* 0x00000000fffff984 */ /* 0x000fe20000000800 */
[----:B------:R3:W-:Y:S06]  /*3110*/  MEMBAR.ALL.CTA ;  /* 0x0000000000007992 */ /* 0x0007ec0000008000 */
[----:B---3--:R-:W3:Y:S01]  /*3120*/  FENCE.VIEW.ASYNC.S ;  /* 0x00000000000073c6 */ /* 0x008ee20000000000 */
[----:B------:R-:W-:Y:S01]  /*3130*/  SEL R11, R11, RZ, P1 ;  /* 0x000000ff0b0b7207 */ /* 0x000fe20000800000 */
[----:B---3--:R3:W-:Y:S01]  /*3140*/  SYNCS.ARRIVE.TRANS64.RED.A1T0 RZ, [R2+URZ], RZ ;  /* 0x000000ff02ff79a7 */ /* 0x0087e200081004ff */
[----:B--2---:R-:W-:-:S02]  /*3150*/  LOP3.LUT P3, RZ, R6, 0x1, RZ, 0xc0, !PT ;  /* 0x0000000106ff7812 */ /* 0x004fc4000786c0ff */
[----:B------:R-:W-:-:S04]  /*3160*/  SEL R4, RZ, 0x1, P1 ;  /* 0x00000001ff047807 */ /* 0x000fc80000800000 */
[----:B------:R-:W-:Y:S02]  /*3170*/  LOP3.LUT R10, R10, R4, RZ, 0x3c, !PT ;  /* 0x000000040a0a7212 */ /* 0x000fe400078e3cff */
[----:B---3--:R-:W-:-:S04]  /*3180*/  SEL R2, RZ, 0x1, P0 ;  /* 0x00000001ff027807 */ /* 0x008fc80000000000 */
[----:B------:R-:W-:Y:S01]  /*3190*/  LOP3.LUT R9, R9, R2, RZ, 0x3c, !PT ;  /* 0x0000000209097212 */ /* 0x000fe200078e3cff */
[----:B------:R-:W-:Y:S06]  /*31a0*/  @P3 BRA `(.L_x_55) ;  /* 0xfffffffc002c3947 */ /* 0x000fec000383ffff */
[----:B------:R-:W-:Y:S01]  /*31b0*/  ULEA UR4, UR5, UR6, 0x3 ;  /* 0x0000000605047291 */ /* 0x000fe2000f8e18ff */
[----:B------:R-:W-:-:S08]  /*31c0*/  SHF.L.U32 R2, R12, 0x1f, RZ ;  /* 0x0000001f0c027819 */ /* 0x000fd000000006ff */
[----:B------:R-:W2:Y:S02]  /*31d0*/  SYNCS.PHASECHK.TRANS64 P0, [UR4+0xa0], R2 ;  /* 0x0000a002ff0075a7 */ /* 0x000ea40008001004 */
[----:B--2---:R-:W-:Y:S05]  /*31e0*/  @P0 BRA `(.L_x_56) ;  /* 0x0000000000080947 */ /* 0x004fea0003800000 */
[----:B------:R-:W2:Y:S02]  /*31f0*/  SYNCS.PHASECHK.TRANS64.TRYWAIT P0, [UR4+0xa0], R2 ;  /* 0x0000a002ff0075a7 */ /* 0x000ea40008001104 */
[----:B--2---:R-:W-:Y:S05]  /*3200*/  @!P0 BRA `(.L_x_57) ;  /* 0x0000005c00248947 */ /* 0x004fea0003800000 */
.L_x_56:
[----:B------:R-:W-:-:S04]  /*3210*/  UIADD3 UR7, UPT, UPT, UR5, 0x1, URZ ;  /* 0x0000000105077890 */ /* 0x000fc8000fffe0ff */
[----:B------:R-:W-:-:S04]  /*3220*/  UISETP.NE.AND UP0, UPT, UR7, 0x2, UPT ;  /* 0x000000020700788c */ /* 0x000fc8000bf05270 */
[----:B------:R-:W-:Y:S02]  /*3230*/  USEL UR8, URZ, 0x1, UP0 ;  /* 0x00000001ff087887 */ /* 0x000fe40008000000 */
[----:B------:R-:W-:-:S04]  /*3240*/  USEL UR7, UR7, URZ, UP0 ;  /* 0x000000ff07077287 */ /* 0x000fc80008000000 */
[----:B------:R-:W-:Y:S01]  /*3250*/  ULEA UR7, UR7, UR6, 0x3 ;  /* 0x0000000607077291 */ /* 0x000fe2000f8e18ff */
[----:B--2---:R-:W-:-:S04]  /*3260*/  LOP3.LUT R2, R12, UR8, RZ, 0x3c, !PT ;  /* 0x000000080c027c12 */ /* 0x004fc8000f8e3cff */
[----:B------:R-:W-:-:S04]  /*3270*/  SHF.L.U32 R0, R2, 0x1f, RZ ;  /* 0x0000001f02007819 */ /* 0x000fc800000006ff */
[----:B------:R-:W2:Y:S02]  /*3280*/  SYNCS.PHASECHK.TRANS64 P0, [UR7+0xa0], R0 ;  /* 0x0000a000ff0075a7 */ /* 0x000ea40008001007 */
[----:B-12---:R-:W-:Y:S05]  /*3290*/  @P0 EXIT ;  /* 0x000000000000094d */ /* 0x006fea0003800000 */
[----:B------:R-:W-:Y:S02]  /*32a0*/  SHF.L.U32 R2, R2, 0x1f, RZ ;  /* 0x0000001f02027819 */ /* 0x000fe400000006ff */
[----:B------:R-:W-:-:S07]  /*32b0*/  MOV R0, UR7 ;  /* 0x0000000700007c02 */ /* 0x000fce0008000f00 */
.L_x_58:
[----:B-1----:R1:W2:Y:S02]  /*32c0*/  SYNCS.PHASECHK.TRANS64.TRYWAIT P0, [R0+URZ+0xa0], R2 ;  /* 0x0000a002000075a7 */ /* 0x0022a400080011ff */
[----:B--2---:R-:W-:Y:S05]  /*32d0*/  @!P0 NANOSLEEP.SYNCS 0x989680 ;  /* 0x009896800000895d */ /* 0x004fea0003900000 */
[----:B------:R-:W2:Y:S02]  /*32e0*/  @!P0 SYNCS.PHASECHK.TRANS64 P0, [R0+URZ+0xa0], R2 ;  /* 0x0000a002000085a7 */ /* 0x000ea400080010ff */
[----:B--2---:R-:W-:Y:S05]  /*32f0*/  @P0 EXIT ;  /* 0x000000000000094d */ /* 0x004fea0003800000 */
[----:B------:R-:W-:Y:S05]  /*3300*/  BRA `(.L_x_58) ;  /* 0xfffffffc00ec7947 */ /* 0x000fea000383ffff */
.L_x_51:
[----:B------:R-:W-:Y:S05]  /*3310*/  BRA.U UP6, `(.L_x_59) ;  /* 0x0000001106447547 */ /* 0x000fea000b800000 */
[----:B------:R-:W-:Y:S01]  /*3320*/  UMOV UR4, 0x40 ;  /* 0x0000004000047882 */ /* 0x000fe20000000000 */
[----:B------:R-:W-:Y:S01]  /*3330*/  NOP ;  /* 0x0000000000007918 */ /* 0x000fe20000000000 */
[----:B------:R-:W-:Y:S01]  /*3340*/  ULEA UR5, UR52, UR4, 0x18 ;  /* 0x0000000434057291 */ /* 0x000fe2000f8ec0ff */
[----:B------:R-:W-:Y:S02]  /*3350*/  UMOV UR6, 0x400 ;  /* 0x0000040000067882 */ /* 0x000fe40000000000 */
[----:B------:R-:W-:-:S06]  /*3360*/  ULEA UR6, UR52, UR6, 0x18 ;  /* 0x0000000634067291 */ /* 0x000fcc000f8ec0ff */
[----:B------:R-:W2:Y:S02]  /*3370*/  LDS.U8 R0, [UR5+0x1c] ;  /* 0x00001c05ff007984 */ /* 0x000ea40008000000 */
[----:B--2---:R-:W-:-:S13]  /*3380*/  ISETP.NE.AND P0, PT, R0, RZ, PT ;  /* 0x000000ff0000720c */ /* 0x004fda0003f05270 */
[----:B------:R-:W-:Y:S05]  /*3390*/  @P0 BRA `(.L_x_60) ;  /* 0x0000000000580947 */ /* 0x000fea0003800000 */
[----:B------:R-:W-:-:S13]  /*33a0*/  ELECT P0, URZ, PT ;  /* 0x0000000000ff782f */ /* 0x000fda0003800000 */
[----:B------:R-:W-:Y:S05]  /*33b0*/  @!P0 BRA `(.L_x_61) ;  /* 0x0000000000608947 */ /* 0x000fea0003800000 */
[----:B------:R-:W-:Y:S01]  /*33c0*/  UMOV UR4, 0x10 ;  /* 0x0000001000047882 */ /* 0x000fe20000000000 */
[----:B------:R-:W-:Y:S01]  /*33d0*/  HFMA2 R0, -RZ, RZ, 0, 5.9604644775390625e-08 ;  /* 0x00000001ff007431 */ /* 0x000fe200000001ff */
[----:B------:R-:W-:-:S03]  /*33e0*/  MOV R3, 0xffff ;  /* 0x0000ffff00037802 */ /* 0x000fc60000000f00 */
[----:B------:R-:W-:Y:S04]  /*33f0*/  DEPBAR.LE SB2, 0x36 ;  /* 0x0000ad800000791a */ /* 0x000fe80000000000 */
[----:B------:R-:W2:Y:S02]  /*3400*/  UTCATOMSWS.FIND_AND_SET.ALIGN UP0, UR4, UR4 ;  /* 0x00000004000475e3 */ /* 0x000ea40008000800 */
[----:B--2---:R-:W-:Y:S01]  /*3410*/  MOV R4, UR4 ;  /* 0x0000000400047c02 */ /* 0x004fe20008000f00 */
[----:B------:R-:W-:Y:S06]  /*3420*/  BRA.U UP0, `(.L_x_62) ;  /* 0x0000000100187547 */ /* 0x000fec000b800000 */
.L_x_63:
[----:B------:R-:W-:Y:S05]  /*3430*/  NANOSLEEP 0x64 ;  /* 0x000000640000795d */ /* 0x000fea0003800000 */
[----:B------:R-:W-:-:S05]  /*3440*/  UMOV UR4, 0x10 ;  /* 0x0000001000047882 */ /* 0x000fca0000000000 */
[----:B------:R-:W-:Y:S04]  /*3450*/  DEPBAR.LE SB2, 0x36 ;  /* 0x0000ad800000791a */ /* 0x000fe80000000000 */
[----:B------:R-:W2:Y:S02]  /*3460*/  UTCATOMSWS.FIND_AND_SET.ALIGN UP0, UR4, UR4 ;  /* 0x00000004000475e3 */ /* 0x000ea40008000800 */
[----:B--2---:R-:W-:Y:S01]  /*3470*/  MOV R4, UR4 ;  /* 0x0000000400047c02 */ /* 0x004fe20008000f00 */
[----:B------:R-:W-:Y:S05]  /*3480*/  BRA.U !UP0, `(.L_x_63) ;  /* 0xfffffffd08e87547 */ /* 0x000fea000b83ffff */
.L_x_62:
[-C--:B------:R-:W-:Y:S02]  /*3490*/  SHF.L.U32 R3, R3, R4.reuse, RZ ;  /* 0x0000000403037219 */ /* 0x080fe400000006ff */
[----:B------:R-:W-:Y:S01]  /*34a0*/  SHF.L.U32 R0, R0, R4, RZ ;  /* 0x0000000400007219 */ /* 0x000fe200000006ff */
[----:B------:R-:W-:Y:S02]  /*34b0*/  IMAD.SHL.U32 R4, R4, 0x20, RZ ;  /* 0x0000002004047824 */ /* 0x000fe400078e00ff */
[----:B------:R2:W-:Y:S04]  /*34c0*/  ATOMS.OR RZ, [UR5+0x14], R3 ;  /* 0x00001403ffff798c */ /* 0x0005e8000b000005 */
[----:B------:R2:W-:Y:S04]  /*34d0*/  ATOMS.OR RZ, [UR5+0x18], R0 ;  /* 0x00001800ffff798c */ /* 0x0005e8000b000005 */
[----:B------:R2:W-:Y:S01]  /*34e0*/  STS [UR6+0x140], R4 ;  /* 0x00014004ff007988 */ /* 0x0005e20008000806 */
[----:B------:R-:W-:Y:S05]  /*34f0*/  BRA `(.L_x_61) ;  /* 0x0000000000107947 */ /* 0x000fea0003800000 */
.L_x_60:
[----:B------:R-:W-:Y:S02]  /*3500*/  MOV R0, 0xffffffff ;  /* 0xffffffff00007802 */ /* 0x000fe40000000f00 */
[----:B------:R-:W-:-:S03]  /*3510*/  MOV R4, 0x3540 ;  /* 0x0000354000047802 */ /* 0x000fc60000000f00 */
[----:B------:R2:W-:Y:S04]  /*3520*/  STS [UR6+0x140], R0 ;  /* 0x00014000ff007988 */ /* 0x0005e80008000806 */
[----:B-12--5:R-:W-:Y:S05]  /*3530*/  CALL.REL.NOINC `($__internal_1_$__cuda_sm10x_tcgen05_guardrail_trap_phase_invalid_during_alloc) ;  /* 0x0000006000707944 */ /* 0x026fea0003c00000 */
.L_x_61:
[----:B------:R-:W-:Y:S05]  /*3540*/  WARPSYNC.ALL ;  /* 0x0000000000007948 */ /* 0x000fea0003800000 */
[----:B------:R-:W3:Y:S01]  /*3550*/  S2UR UR4, SR_CgaCtaId ;  /* 0x00000000000479c3 */ /* 0x000ee20000008800 */
[----:B------:R-:W-:Y:S01]  /*3560*/  UMOV UR41, 0x400 ;  /* 0x0000040000297882 */ /* 0x000fe20000000000 */
[----:B------:R-:W-:-:S06]  /*3570*/  NOP ;  /* 0x0000000000007918 */ /* 0x000fcc0000000000 */
[----:B------:R-:W-:Y:S06]  /*3580*/  BAR.ARV 0x6, 0xa0 ;  /* 0x0182800000007b1d */ /* 0x000fec0000002000 */
[----:B------:R-:W4:Y:S01]  /*3590*/  LDCU UR6, c[0x0][0x38c] ;  /* 0x00007180ff0677ac */ /* 0x000f220008000800 */
[----:B------:R-:W-:Y:S01]  /*35a0*/  LOP3.LUT R2, R2, 0xffff, RZ, 0xc0, !PT ;  /* 0x0000ffff02027812 */ /* 0x000fe200078ec0ff */
[----:B------:R-:W-:Y:S01]  /*35b0*/  IMAD.MOV.U32 R11, RZ, RZ, 0x1 ;  /* 0x00000001ff0b7424 */ /* 0x000fe200078e00ff */
[----:B------:R-:W-:Y:S01]  /*35c0*/  CS2R R8, SRZ ;  /* 0x0000000000087805 */ /* 0x000fe2000001ff00 */
[----:B------:R-:W1:Y:S01]  /*35d0*/  LDCU UR7, c[0x0][0x38c] ;  /* 0x00007180ff0777ac */ /* 0x000e620008000800 */
[----:B------:R-:W-:Y:S01]  /*35e0*/  R2UR UR42, R2 ;  /* 0x00000000022a72ca */ /* 0x000fe200000e0000 */
[----:B------:R-:W-:Y:S01]  /*35f0*/  IMAD.MOV.U32 R10, RZ, RZ, RZ ;  /* 0x000000ffff0a7224 */ /* 0x000fe200078e00ff */
[----:B------:R-:W-:Y:S01]  /*3600*/  UMOV UR45, URZ ;  /* 0x000000ff002d7c82 */ /* 0x000fe20008000000 */
[----:B------:R-:W-:Y:S01]  /*3610*/  UMOV UR39, URZ ;  /* 0x000000ff00277c82 */ /* 0x000fe20008000000 */
[----:B---3--:R-:W-:Y:S01]  /*3620*/  ULEA UR41, UR4, UR41, 0x18 ;  /* 0x0000002904297291 */ /* 0x008fe2000f8ec0ff */
[----:B------:R-:W-:Y:S01]  /*3630*/  UMOV UR62, 0x0 ;  /* 0x00000000003e7882 */ /* 0x000fe20000000000 */
[----:B------:R-:W-:-:S02]  /*3640*/  UMOV UR63, 0x4200490 ;  /* 0x04200490003f7882 */ /* 0x000fc40000000000 */
[----:B------:R-:W-:Y:S02]  /*3650*/  UIADD3 UR5, UPT, UPT, UR41, 0x4400, URZ ;  /* 0x0000440029057890 */ /* 0x000fe4000fffe0ff */
[----:B------:R-:W-:Y:S02]  /*3660*/  UIADD3 UR4, UPT, UPT, UR41, 0x14400, URZ ;  /* 0x0001440029047890 */ /* 0x000fe4000fffe0ff */
[----:B----4-:R-:W-:Y:S01]  /*3670*/  UIADD3 UR6, UPT, UPT, UR6, 0x7f, URZ ;  /* 0x0000007f06067890 */ /* 0x010fe2000fffe0ff */
[----:B--2---:R-:W2:Y:S01]  /*3680*/  LDS R0, [UR41+0x140] ;  /* 0x00014029ff007984 */ /* 0x004ea20008000800 */
[----:B------:R-:W-:Y:S02]  /*3690*/  USHF.R.U32.HI UR5, URZ, 0x4, UR5 ;  /* 0x00000004ff057899 */ /* 0x000fe40008011605 */
[----:B------:R-:W-:Y:S02]  /*36a0*/  USHF.R.S32.HI UR47, URZ, 0x1f, UR6 ;  /* 0x0000001fff2f7899 */ /* 0x000fe40008011406 */
[----:B------:R-:W-:-:S02]  /*36b0*/  USHF.R.U32.HI UR4, URZ, 0x4, UR4 ;  /* 0x00000004ff047899 */ /* 0x000fc40008011604 */
[----:B------:R-:W-:Y:S02]  /*36c0*/  ULEA.HI UR47, UR47, UR6, URZ, 0x7 ;  /* 0x000000062f2f7291 */ /* 0x000fe4000f8f38ff */
[----:B------:R-:W-:Y:S02]  /*36d0*/  ULOP3.LUT UR5, UR5, 0x3fff, URZ, 0xc0, !UPT ;  /* 0x00003fff05057892 */ /* 0x000fe4000f8ec0ff */
[----:B------:R-:W-:Y:S02]  /*36e0*/  USHF.R.S32.HI UR47, URZ, 0x7, UR47 ;  /* 0x00000007ff2f7899 */ /* 0x000fe4000801142f */
[----:B------:R-:W-:Y:S02]  /*36f0*/  ULOP3.LUT UR4, UR4, 0x3fff, URZ, 0xc0, !UPT ;  /* 0x00003fff04047892 */ /* 0x000fe4000f8ec0ff */
[----:B------:R-:W-:Y:S01]  /*3700*/  UISETP.LT.AND UP0, UPT, UR47, 0x1, UPT ;  /* 0x000000012f00788c */ /* 0x000fe2000bf01270 */
[----:B------:R-:W-:Y:S01]  /*3710*/  UMOV UR60, 0x0 ;  /* 0x00000000003c7882 */ /* 0x000fe20000000000 */
[----:B------:R-:W-:-:S02]  /*3720*/  UMOV UR61, 0x4200490 ;  /* 0x04200490003d7882 */ /* 0x000fc40000000000 */
[----:B------:R-:W-:Y:S01]  /*3730*/  USEL UR64, UR47, 0x1, !UP0 ;  /* 0x000000012f407887 */ /* 0x000fe2000c000000 */
[----:B------:R-:W-:Y:S01]  /*3740*/  UMOV UR58, 0x0 ;  /* 0x00000000003a7882 */ /* 0x000fe20000000000 */
[----:B------:R-:W-:Y:S01]  /*3750*/  UMOV UR59, 0x4200490 ;  /* 0x04200490003b7882 */ /* 0x000fe20000000000 */
[----:B------:R-:W-:Y:S01]  /*3760*/  UMOV UR56, 0x0 ;  /* 0x0000000000387882 */ /* 0x000fe20000000000 */
[----:B------:R-:W-:Y:S01]  /*3770*/  UMOV UR57, 0x4200490 ;  /* 0x0420049000397882 */ /* 0x000fe20000000000 */
[----:B------:R-:W-:Y:S01]  /*3780*/  UMOV UR54, 0x0 ;  /* 0x0000000000367882 */ /* 0x000fe20000000000 */
[----:B------:R-:W-:Y:S01]  /*3790*/  UMOV UR55, 0x4200490 ;  /* 0x0420049000377882 */ /* 0x000fe20000000000 */
[----:B------:R-:W-:Y:S01]  /*37a0*/  UMOV UR52, 0x0 ;  /* 0x0000000000347882 */ /* 0x000fe20000000000 */
[----:B------:R-:W-:Y:S01]  /*37b0*/  UMOV UR53, 0x4200490 ;  /* 0x0420049000357882 */ /* 0x000fe20000000000 */
[----:B------:R-:W-:Y:S02]  /*37c0*/  ULOP3.LUT UR43, UR5, 0x10000, URZ, 0xfc, !UPT ;  /* 0x00010000052b7892 */ /* 0x000fe4000f8efcff */
[----:B------:R-:W-:-:S02]  /*37d0*/  ULOP3.LUT UR44, UR4, 0x10000, URZ, 0xfc, !UPT ;  /* 0x00010000042c7892 */ /* 0x000fc4000f8efcff */
[----:B------:R-:W-:Y:S02]  /*37e0*/  UIADD3 UR64, UPT, UPT, -UR64, URZ, URZ ;  /* 0x000000ff40407290 */ /* 0x000fe4000fffe1ff */
[----:B-1----:R-:W-:Y:S01]  /*37f0*/  UISETP.GE.AND UP4, UPT, UR7, 0x1, UPT ;  /* 0x000000010700788c */ /* 0x002fe2000bf86270 */
[----:B------:R-:W-:Y:S01]  /*3800*/  UMOV UR50, 0x0 ;  /* 0x0000000000327882 */ /* 0x000fe20000000000 */
[----:B------:R-:W-:Y:S01]  /*3810*/  UMOV UR51, 0x4200490 ;  /* 0x0420049000337882 */ /* 0x000fe20000000000 */
[----:B------:R-:W-:Y:S01]  /*3820*/  UMOV UR48, 0x0 ;  /* 0x0000000000307882 */ /* 0x000fe20000000000 */
[----:B--2---:R-:W-:Y:S01]  /*3830*/  R2UR UR65, R0 ;  /* 0x00000000004172ca */ /* 0x004fe200000e0000 */
[----:B------:R-:W-:-:S14]  /*3840*/  UMOV UR49, 0x4200490 ;  /* 0x0420049000317882 */ /* 0x000fdc0000000000 */
.L_x_70:
[----:B------:R-:W-:Y:S02]  /*3850*/  LEA R0, R10, UR41, 0x3 ;  /* 0x000000290a007c11 */ /* 0x000fe4000f8e18ff */
[----:B------:R-:W-:Y:S02]  /*3860*/  SHF.L.U32 R2, R9, 0x1f, RZ ;  /* 0x0000001f09027819 */ /* 0x000fe400000006ff */
[----:B------:R-:W-:Y:S01]  /*3870*/  PLOP3.LUT P0, PT, PT, PT, UP4, 0x80, 0x8 ;  /* 0x000000000008781c */ /* 0x000fe20003f0f048 */
[----:B------:R-:W-:Y:S01]  /*3880*/  VIADD R3, R0, 0xa0 ;  /* 0x000000a000037836 */ /* 0x000fe20000000000 */
[----:B-1----:R-:W1:Y:S02]  /*3890*/  SYNCS.PHASECHK.TRANS64.TRYWAIT P1, [R0+URZ+0x90], R2 ;  /* 0x00009002000075a7 */ /* 0x002e6400080211ff */
[----:B-1-3--:R-:W-:Y:S09]  /*38a0*/  @!P1 BRA `(.L_x_64) ;  /* 0x0000005400949947 */ /* 0x00aff20003800000 */
.L_x_157:
[----:B------:R-:W-:Y:S01]  /*38b0*/  LEA R4, R10, UR41, 0x4 ;  /* 0x000000290a047c11 */ /* 0x000fe2000f8e20ff */
[----:B------:R-:W-:Y:S01]  /*38c0*/  @UP4 ULEA UR4, UR39, UR41, 0x3 ;  /* 0x0000002927044291 */ /* 0x000fe2000f8e18ff */
[----:B------:R-:W-:Y:S01]  /*38d0*/  PLOP3.LUT P2, PT, PT, PT, PT, 0x80, 0x8 ;  /* 0x000000000008781c */ /* 0x000fe20003f4f070 */
[----:B------:R-:W-:Y:S01]  /*38e0*/  ULEA UR46, UR45, UR41, 0x3 ;  /* 0x000000292d2e7291 */ /* 0x000fe2000f8e18ff */
[----:B------:R-:W-:Y:S02]  /*38f0*/  PRMT R3, RZ, 0x654, R3 ;  /* 0x00000654ff037816 */ /* 0x000fe40000000003 */
[----:B------:R-:W2:Y:S01]  /*3900*/  LDS.128 R4, [R4+0x120] ;  /* 0x0001200004047984 */ /* 0x000ea20000000c00 */
[----:B-1----:R-:W-:Y:S02]  /*3910*/  @P0 SHF.L.U32 R2, R8, 0x1f, RZ ;  /* 0x0000001f08020819 */ /* 0x002fe400000006ff */
[----:B------:R-:W-:Y:S01]  /*3920*/  SHF.L.U32 R0, R11, 0x1f, RZ ;  /* 0x0000001f0b007819 */ /* 0x000fe200000006ff */
[----:B------:R-:W-:Y:S01]  /*3930*/  @!PT LDS RZ, [RZ] ;  /* 0x00000000fffff984 */ /* 0x000fe20000000800 */
[----:B------:R-:W-:Y:S01]  /*3940*/  @!PT LDS RZ, [RZ] ;  /* 0x00000000fffff984 */ /* 0x000fe20000000800 */
[----:B------:R-:W-:Y:S01]  /*3950*/  @!PT LDS RZ, [RZ] ;  /* 0x00000000fffff984 */ /* 0x000fe20000000800 */
[----:B------:R-:W-:Y:S01]  /*3960*/  @!PT LDS RZ, [RZ] ;  /* 0x00000000fffff984 */ /* 0x000fe20000000800 */
[----:B------:R1:W-:Y:S06]  /*3970*/  MEMBAR.ALL.CTA ;  /* 0x0000000000007992 */ /* 0x0003ec0000008000 */
[----:B-1----:R-:W1:Y:S02]  /*3980*/  FENCE.VIEW.ASYNC.S ;  /* 0x00000000000073c6 */ /* 0x002e640000000000 */
[----:B-1----:R1:W-:Y:S01]  /*3990*/  SYNCS.ARRIVE.TRANS64.RED.A1T0 RZ, [R3+URZ], RZ ;  /* 0x000000ff03ff79a7 */ /* 0x0023e200081004ff */
[----:B------:R1:W3:Y:S01]  /*39a0*/  @P0 SYNCS.PHASECHK.TRANS64.TRYWAIT P2, [UR4], R2 ;  /* 0x00000002ff0005a7 */ /* 0x0002e20008041104 */
[----:B------:R-:W-:Y:S01]  /*39b0*/  ULEA.HI UR4, UR45, UR45, URZ, 0x1 ;  /* 0x0000002d2d047291 */ /* 0x000fe2000f8f08ff */
[----:B--2---:R-:W-:-:S03]  /*39c0*/  LOP3.LUT P1, RZ, R6, 0x1, RZ, 0xc0, !PT ;  /* 0x0000000106ff7812 */ /* 0x004fc6000782c0ff */
[----:B------:R-:W-:Y:S02]  /*39d0*/  USHF.L.U32 UR5, UR4, 0x6, URZ ;  /* 0x0000000604057899 */ /* 0x000fe400080006ff */
[----:B------:R-:W-:Y:S02]  /*39e0*/  ULOP3.LUT UR36, UR4, 0xffe, URZ, 0xc0, !UPT ;  /* 0x00000ffe04247892 */ /* 0x000fe4000f8ec0ff */
[----:B------:R-:W-:Y:S02]  /*39f0*/  ULOP3.LUT UR4, UR5, 0xffffff80, URZ, 0xc0, !UPT ;  /* 0xffffff8005047892 */ /* 0x000fe4000f8ec0ff */
[----:B------:R-:W-:Y:S02]  /*3a00*/  UIADD3 UR36, UPT, UPT, -UR36, UR45, URZ ;  /* 0x0000002d24247290 */ /* 0x000fe4000fffe1ff */
[----:B------:R-:W-:Y:S01]  /*3a10*/  UIADD3 UR4, UPT, UPT, UR65, UR4, URZ ;  /* 0x0000000441047290 */ /* 0x000fe2000fffe0ff */
[----:B------:R-:W2:Y:S03]  /*3a20*/  SYNCS.PHASECHK.TRANS64.TRYWAIT P0, [UR46+0xd0], R0 ;  /* 0x0000d000ff0075a7 */ /* 0x000ea6000800112e */
[----:B------:R-:W-:Y:S01]  /*3a30*/  ULEA UR36, UR36, UR4, 0x14 ;  /* 0x0000000424247291 */ /* 0x000fe2000f8ea0ff */
[----:B-123--:R-:W-:Y:S11]  /*3a40*/  @!P0 BRA `(.L_x_65) ;  /* 0x0000005400408947 */ /* 0x00eff60003800000 */
.L_x_159:
[----:B------:R-:W-:Y:S01]  /*3a50*/  IADD3 R10, PT, PT, R10, 0x1, RZ ;  /* 0x000000010a0a7810 */ /* 0x000fe20007ffe0ff */
[----:B------:R-:W-:Y:S06]  /*3a60*/  BRA.U !UP4, `(.L_x_66) ;  /* 0x000000050c107547 */ /* 0x000fec000b800000 */
[----:B------:R-:W-:Y:S01]  /*3a70*/  UPLOP3.LUT UP2, UPT, UPT, UPT, UPT, 0x40, 0x4 ;  /* 0x000000000004789c */ /* 0x000fe20003f4e870 */
[----:B------:R-:W-:Y:S01]  /*3a80*/  UMOV UR38, UR64 ;  /* 0x0000004000267c82 */ /* 0x000fe20008000000 */
[----:B------:R-:W-:Y:S01]  /*3a90*/  UMOV UR37, UR47 ;  /* 0x0000002f00257c82 */ /* 0x000fe20008000000 */
[----:B------:R-:W-:-:S08]  /*3aa0*/  UMOV UR5, UR39 ;  /* 0x0000002700057c82 */ /* 0x000fd00008000000 */
.L_x_69:
[----:B------:R-:W-:Y:S02]  /*3ab0*/  UIADD3 UR38, UPT, UPT, UR38, 0x1, URZ ;  /* 0x0000000126267890 */ /* 0x000fe4000fffe0ff */
[----:B------:R-:W-:Y:S02]  /*3ac0*/  ULEA UR7, UR5, UR41, 0x3 ;  /* 0x0000002905077291 */ /* 0x000fe4000f8e18ff */
[----:B------:R-:W-:Y:S01]  /*3ad0*/  UISETP.NE.AND UP3, UPT, UR38, URZ, UPT ;  /* 0x000000ff2600728c */ /* 0x000fe2000bf65270 */
[----:B--23--:R-:W-:Y:S10]  /*3ae0*/  @P2 BRA `(.L_x_67) ;  /* 0x00000000000c2947 */ /* 0x00cff40003800000 */
[----:B-1----:R-:W-:Y:S04]  /*3af0*/  SHF.L.U32 R2, R8, 0x1f, RZ ;  /* 0x0000001f08027819 */ /* 0x002fe800000006ff */
[----:B------:R-:W1:Y:S02]  /*3b00*/  SYNCS.PHASECHK.TRANS64.TRYWAIT P0, [UR7], R2 ;  /* 0x00000002ff0075a7 */ /* 0x000e640008001107 */
[----:B-1----:R-:W-:Y:S05]  /*3b10*/  @!P0 BRA `(.L_x_68) ;  /* 0x0000005400248947 */ /* 0x002fea0003800000 */
.L_x_67:
[----:B------:R-:W-:Y:S01]  /*3b20*/  UISETP.NE.AND UP0, UPT, UR37, 0x1, UPT ;  /* 0x000000012500788c */ /* 0x000fe2000bf05270 */
[----:B------:R-:W-:Y:S01]  /*3b30*/  PLOP3.LUT P2, PT, PT, PT, PT, 0x80, 0x8 ;  /* 0x000000000008781c */ /* 0x000fe20003f4f070 */
[----:B------:R-:W-:Y:S02]  /*3b40*/  UIADD3 UR4, UPT, UPT, UR5, 0x1, URZ ;  /* 0x0000000105047890 */ /* 0x000fe4000fffe0ff */
[----:B------:R-:W-:Y:S02]  /*3b50*/  UIADD3 UR40, UPT, UPT, UR7, 0x20, URZ ;  /* 0x0000002007287890 */ /* 0x000fe4000fffe0ff */
[----:B------:R-:W-:Y:S01]  /*3b60*/  UISETP.NE.AND UP1, UPT, UR4, 0x4, UPT ;  /* 0x000000040400788c */ /* 0x000fe2000bf25270 */
[----:B------:R-:W-:Y:S01]  /*3b70*/  PLOP3.LUT P0, PT, PT, PT, UP0, 0x80, 0x8 ;  /* 0x000000000008781c */ /* 0x000fe20003f0f008 */
[----:B------:R-:W-:Y:S02]  /*3b80*/  UIADD3 UR37, UPT, UPT, UR37, -0x1, URZ ;  /* 0xffffffff25257890 */ /* 0x000fe4000fffe0ff */
[----:B------:R-:W-:Y:S02]  /*3b90*/  USEL UR6, URZ, 0x1, UP1 ;  /* 0x00000001ff067887 */ /* 0x000fe40008800000 */
[----:B------:R-:W-:Y:S01]  /*3ba0*/  USEL UR39, UR4, URZ, UP1 ;  /* 0x000000ff04277287 */ /* 0x000fe20008800000 */
[----:B------:R-:W-:Y:S01]  /*3bb0*/  UMOV UR7, 0x40004040 ;  /* 0x4000404000077882 */ /* 0x000fe20000000000 */
[----:B------:R-:W-:Y:S02]  /*3bc0*/  UMOV UR35, 0x40004040 ;  /* 0x4000404000237882 */ /* 0x000fe40000000000 */
[----:B------:R-:W-:Y:S01]  /*3bd0*/  @UP0 ULEA UR4, UR39, UR41, 0x3 ;  /* 0x0000002927040291 */ /* 0x000fe2000f8e18ff */
[----:B------:R-:W-:Y:S01]  /*3be0*/  LOP3.LUT R8, R8, UR6, RZ, 0x3c, !PT ;  /* 0x0000000608087c12 */ /* 0x000fe2000f8e3cff */
[----:B------:R-:W-:Y:S01]  /*3bf0*/  ULEA UR6, UR5, UR44, 0xb ;  /* 0x0000002c05067291 */ /* 0x000fe2000f8e58ff */
[----:B------:R-:W-:Y:S02]  /*3c00*/  UMOV UR33, 0x40004040 ;  /* 0x4000404000217882 */ /* 0x000fe40000000000 */
[----:B-1----:R-:W-:Y:S01]  /*3c10*/  @P0 SHF.L.U32 R0, R8, 0x1f, RZ ;  /* 0x0000001f08000819 */ /* 0x002fe200000006ff */
[----:B------:R-:W-:Y:S02]  /*3c20*/  UIADD3 UR34, UPT, UPT, UR6, 0x2, URZ ;  /* 0x0000000206227890 */ /* 0x000fe4000fffe0ff */
[----:B------:R-:W-:Y:S01]  /*3c30*/  UIADD3 UR30, UPT, UPT, UR6, 0x4, URZ ;  /* 0x00000004061e7890 */ /* 0x000fe2000fffe0ff */
[----:B------:R2:W3:Y:S01]  /*3c40*/  @P0 SYNCS.PHASECHK.TRANS64.TRYWAIT P2, [UR4], R0 ;  /* 0x00000000ff0005a7 */ /* 0x0004e20008041104 */
[----:B------:R-:W-:Y:S02]  /*3c50*/  ULEA UR4, UR5, UR43, 0xa ;  /* 0x0000002b05047291 */ /* 0x000fe4000f8e50ff */
[----:B------:R-:W-:Y:S02]  /*3c60*/  UIADD3 UR26, UPT, UPT, UR6, 0x6, URZ ;  /* 0x00000006061a7890 */ /* 0x000fe4000fffe0ff */
        /* <DEDUP_REMOVED lines=10> */
[----:B------:R-:W-:Y:S01]  /*3d10*/  UIADD3 UR8, UPT, UPT, UR4, 0x206, URZ ;  /* 0x0000020604087890 */ /* 0x000fe2000fffe0ff */
[----:B------:R-:W-:Y:S01]  /*3d20*/  UMOV UR5, 0x40004040 ;  /* 0x4000404000057882 */ /* 0x000fe20000000000 */
[----:B------:R-:W-:Y:S01]  /*3d30*/  UMOV UR31, 0x40004040 ;  /* 0x40004040001f7882 */ /* 0x000fe20000000000 */
[----:B------:R1:W-:Y:S01]  /*3d40*/  UTCHMMA gdesc[UR4], gdesc[UR6], tmem[UR36], tmem[UR62], idesc[UR63], UP2 ;  /* 0x00ff3e06040075ea */ /* 0x0003e20009000024 */
[----:B------:R-:W-:Y:S01]  /*3d50*/  UPLOP3.LUT UP2, UPT, UPT, UPT, UPT, 0x80, 0x8 ;  /* 0x000000000008789c */ /* 0x000fe20003f4f070 */
[----:B------:R2:W-:Y:S01]  /*3d60*/  UTCHMMA gdesc[UR32], gdesc[UR34], tmem[UR36], tmem[UR60], idesc[UR61], UPT ;  /* 0x00ff3c22200075ea */ /* 0x0005e2000b800024 */
[----:B------:R-:W-:Y:S01]  /*3d70*/  UMOV UR29, 0x40004040 ;  /* 0x40004040001d7882 */ /* 0x000fe20000000000 */
[----:B------:R-:W-:Y:S01]  /*3d80*/  UMOV UR27, 0x40004040 ;  /* 0x40004040001b7882 */ /* 0x000fe20000000000 */
        /* <DEDUP_REMOVED lines=12> */
[----:B------:R-:W-:Y:S01]  /*3e50*/  UMOV UR9, 0x40004040 ;  /* 0x4000404000097882 */ /* 0x000fe20000000000 */
[----:B------:R2:W-:Y:S01]  /*3e60*/  UTCHMMA gdesc[UR12], gdesc[UR14], tmem[UR36], tmem[UR50], idesc[UR51], UPT ;  /* 0x00ff320e0c0075ea */ /* 0x0005e2000b800024 */
[----:B------:R2:W-:Y:S01]  /*3e70*/  UTCHMMA gdesc[UR8], gdesc[UR10], tmem[UR36], tmem[UR48], idesc[UR49], UPT ;  /* 0x00ff300a080075ea */ /* 0x0005e2000b800024 */
[----:B------:R2:W-:Y:S01]  /*3e80*/  UTCBAR.MULTICAST [UR40], URZ, UR42 ;  /* 0x000000ff280073e9 */ /* 0x0005e2000800082a */
[----:B-1----:R-:W-:Y:S01]  /*3e90*/  UMOV UR5, UR39 ;  /* 0x0000002700057c82 */ /* 0x002fe20008000000 */
[----:B------:R-:W-:Y:S05]  /*3ea0*/  BRA.U UP3, `(.L_x_69) ;  /* 0xfffffffd03007547 */ /* 0x000fea000b83ffff */
.L_x_66:
[----:B------:R-:W-:Y:S01]  /*3eb0*/  UIADD3 UR4, UPT, UPT, UR45, 0x1, URZ ;  /* 0x000000012d047890 */ /* 0x000fe2000fffe0ff */
[C---:B------:R-:W-:Y:S01]  /*3ec0*/  ISETP.NE.AND P0, PT, R10.reuse, 0x2, PT ;  /* 0x000000020a00780c */ /* 0x040fe20003f05270 */
[----:B------:R-:W-:Y:S02]  /*3ed0*/  UIADD3 UR5, UPT, UPT, UR46, 0xb0, URZ ;  /* 0x000000b02e057890 */ /* 0x000fe4000fffe0ff */
[----:B------:R-:W-:Y:S01]  /*3ee0*/  UISETP.NE.AND UP0, UPT, UR4, 0x4, UPT ;  /* 0x000000040400788c */ /* 0x000fe2000bf05270 */
[----:B-12---:R-:W-:Y:S02]  /*3ef0*/  SEL R0, RZ, 0x1, P0 ;  /* 0x00000001ff007807 */ /* 0x006fe40000000000 */
[----:B------:R-:W-:Y:S01]  /*3f00*/  SEL R10, R10, RZ, P0 ;  /* 0x000000ff0a0a7207 */ /* 0x000fe20000000000 */
[----:B------:R-:W-:Y:S01]  /*3f10*/  USEL UR6, URZ, 0x1, UP0 ;  /* 0x00000001ff067887 */ /* 0x000fe20008000000 */
[----:B------:R-:W-:Y:S01]  /*3f20*/  LOP3.LUT R9, R9, R0, RZ, 0x3c, !PT ;  /* 0x0000000009097212 */ /* 0x000fe200078e3cff */
[----:B------:R-:W-:Y:S01]  /*3f30*/  USEL UR45, UR4, URZ, UP0 ;  /* 0x000000ff042d7287 */ /* 0x000fe20008000000 */
[----:B------:R1:W-:Y:S03]  /*3f40*/  UTCBAR [UR5], URZ ;  /* 0x000000ff050073e9 */ /* 0x0003e600080000ff */
[----:B------:R-:W-:Y:S01]  /*3f50*/  LOP3.LUT R11, R11, UR6, RZ, 0x3c, !PT ;  /* 0x000000060b0b7c12 */ /* 0x000fe2000f8e3cff */
[----:B------:R-:W-:Y:S07]  /*3f60*/  @P1 BRA `(.L_x_70) ;  /* 0xfffffff800381947 */ /* 0x000fee000383ffff */
[----:B------:R-:W2:Y:S01]  /*3f70*/  S2UR UR8, SR_CgaCtaId ;  /* 0x00000000000879c3 */ /* 0x000ea20000008800 */
[----:B------:R-:W-:Y:S01]  /*3f80*/  ELECT P0, URZ, PT ;  /* 0x0000000000ff782f */ /* 0x000fe20003800000 */
[----:B------:R-:W-:Y:S01]  /*3f90*/  IMAD.MOV.U32 R0, RZ, RZ, 0x1 ;  /* 0x00000001ff007424 */ /* 0x000fe200078e00ff */
[----:B------:R-:W-:Y:S01]  /*3fa0*/  UIADD3 UR41, UPT, UPT, UR41, 0xd0, URZ ;  /* 0x000000d029297890 */ /* 0x000fe2000fffe0ff */
[----:B------:R-:W-:Y:S01]  /*3fb0*/  SHF.L.U32 R2, R11, 0x1f, RZ ;  /* 0x0000001f0b027819 */ /* 0x000fe200000006ff */
[----:B------:R-:W-:-:S03]  /*3fc0*/  UMOV UR4, 0x40 ;  /* 0x0000004000047882 */ /* 0x000fc60000000000 */
[----:B------:R-:W-:Y:S01]  /*3fd0*/  UVIRTCOUNT.DEALLOC.SMPOOL 0x80 ;  /* 0x000000800000784c */ /* 0x000fe20000000000 */
[----:B--2---:R-:W-:Y:S02]  /*3fe0*/  ULEA UR8, UR8, UR4, 0x18 ;  /* 0x0000000408087291 */ /* 0x004fe4000f8ec0ff */
[----:B------:R-:W-:-:S07]  /*3ff0*/  ULEA UR4, UR45, UR41, 0x3 ;  /* 0x000000292d047291 */ /* 0x000fce000f8e18ff */
[----:B------:R2:W-:Y:S02]  /*4000*/  @P0 STS.U8 [UR8+0x1c], R0 ;  /* 0x00001c00ff000988 */ /* 0x0005e40008000008 */
[----:B------:R-:W4:Y:S02]  /*4010*/  SYNCS.PHASECHK.TRANS64.TRYWAIT P0, [UR4], R2 ;  /* 0x00000002ff0075a7 */ /* 0x000f240008001104 */
[----:B--2-4-:R-:W-:Y:S05]  /*4020*/  @!P0 BRA `(.L_x_71) ;  /* 0x0000004c00f88947 */ /* 0x014fea0003800000 */
.L_x_162:
[----:B------:R-:W-:-:S04]  /*4030*/  UIADD3 UR4, UPT, UPT, UR45, 0x1, URZ ;  /* 0x000000012d047890 */ /* 0x000fc8000fffe0ff */
[----:B------:R-:W-:-:S04]  /*4040*/  UISETP.NE.AND UP0, UPT, UR4, 0x4, UPT ;  /* 0x000000040400788c */ /* 0x000fc8000bf05270 */
[----:B------:R-:W-:Y:S02]  /*4050*/  USEL UR6, URZ, 0x1, UP0 ;  /* 0x00000001ff067887 */ /* 0x000fe40008000000 */
[----:B------:R-:W-:-:S04]  /*4060*/  USEL UR4, UR4, URZ, UP0 ;  /* 0x000000ff04047287 */ /* 0x000fc80008000000 */
[----:B-1----:R-:W-:Y:S01]  /*4070*/  ULEA UR5, UR4, UR41, 0x3 ;  /* 0x0000002904057291 */ /* 0x002fe2000f8e18ff */
[----:B--2---:R-:W-:-:S04]  /*4080*/  LOP3.LUT R2, R11, UR6, RZ, 0x3c, !PT ;  /* 0x000000060b027c12 */ /* 0x004fc8000f8e3cff */
[----:B------:R-:W-:-:S04]  /*4090*/  SHF.L.U32 R3, R2, 0x1f, RZ ;  /* 0x0000001f02037819 */ /* 0x000fc800000006ff */
[----:B------:R-:W1:Y:S02]  /*40a0*/  SYNCS.PHASECHK.TRANS64.TRYWAIT P0, [UR5], R3 ;  /* 0x00000003ff0075a7 */ /* 0x000e640008001105 */
[----:B-1----:R-:W-:Y:S05]  /*40b0*/  @!P0 BRA `(.L_x_72) ;  /* 0x0000004c00ec8947 */ /* 0x002fea0003800000 */
.L_x_164:
        /* <DEDUP_REMOVED lines=9> */
.L_x_166:
[----:B------:R-:W-:-:S04]  /*4150*/  UIADD3 UR4, UPT, UPT, UR4, 0x1, URZ ;  /* 0x0000000104047890 */ /* 0x000fc8000fffe0ff */
[----:B------:R-:W-:-:S04]  /*4160*/  UISETP.NE.AND UP0, UPT, UR4, 0x4, UPT ;  /* 0x000000040400788c */ /* 0x000fc8000bf05270 */
[----:B------:R-:W-:Y:S02]  /*4170*/  USEL UR5, URZ, 0x1, UP0 ;  /* 0x00000001ff057887 */ /* 0x000fe40008000000 */
[----:B------:R-:W-:-:S04]  /*4180*/  USEL UR4, UR4, URZ, UP0 ;  /* 0x000000ff04047287 */ /* 0x000fc80008000000 */
[----:B------:R-:W-:Y:S01]  /*4190*/  ULEA UR4, UR4, UR41, 0x3 ;  /* 0x0000002904047291 */ /* 0x000fe2000f8e18ff */
[----:B------:R-:W-:-:S04]  /*41a0*/  LOP3.LUT R2, R2, UR5, RZ, 0x3c, !PT ;  /* 0x0000000502027c12 */ /* 0x000fc8000f8e3cff */
[----:B------:R-:W-:-:S04]  /*41b0*/  SHF.L.U32 R2, R2, 0x1f, RZ ;  /* 0x0000001f02027819 */ /* 0x000fc800000006ff */
[----:B------:R-:W2:Y:S02]  /*41c0*/  SYNCS.PHASECHK.TRANS64.TRYWAIT P0, [UR4], R2 ;  /* 0x00000002ff0075a7 */ /* 0x000ea40008001104 */
[----:B--2---:R-:W-:Y:S05]  /*41d0*/  @!P0 BRA `(.L_x_74) ;  /* 0x0000004c00d48947 */ /* 0x004fea0003800000 */
.L_x_168:
[----:B------:R-:W-:Y:S01]  /*41e0*/  NOP ;  /* 0x0000000000007918 */ /* 0x000fe20000000000 */
[----:B-1----:R-:W1:Y:S01]  /*41f0*/  LDS R0, [UR8+0x14] ;  /* 0x00001408ff007984 */ /* 0x002e620008000800 */
[----:B------:R-:W-:Y:S01]  /*4200*/  ULOP3.LUT UR4, UR65, 0xffff, URZ, 0xc0, !UPT ;  /* 0x0000ffff41047892 */ /* 0x000fe2000f8ec0ff */
[----:B------:R-:W-:Y:S01]  /*4210*/  UMOV UR5, 0xffff ;  /* 0x0000ffff00057882 */ /* 0x000fe20000000000 */
[----:B------:R-:W-:Y:S02]  /*4220*/  UMOV UR6, 0x1 ;  /* 0x0000000100067882 */ /* 0x000fe40000000000 */
[----:B------:R-:W-:-:S04]  /*4230*/  USHF.R.U32.HI UR4, URZ, 0x5, UR4 ;  /* 0x00000005ff047899 */ /* 0x000fc80008011604 */
[----:B------:R-:W-:Y:S02]  /*4240*/  USHF.L.U32 UR5, UR5, UR4, URZ ;  /* 0x0000000405057299 */ /* 0x000fe400080006ff */
[----:B------:R-:W-:-:S04]  /*4250*/  USHF.L.U32 UR4, UR6, UR4, URZ ;  /* 0x0000000406047299 */ /* 0x000fc800080006ff */
[----:B-1----:R-:W-:-:S04]  /*4260*/  LOP3.LUT R0, R0, UR5, RZ, 0xc0, !PT ;  /* 0x0000000500007c12 */ /* 0x002fc8000f8ec0ff */
[----:B------:R-:W-:-:S13]  /*4270*/  ISETP.NE.AND P0, PT, R0, UR5, PT ;  /* 0x0000000500007c0c */ /* 0x000fda000bf05270 */
[----:B------:R-:W-:Y:S05]  /*4280*/  @P0 BRA `(.L_x_75) ;  /* 0x0000000000580947 */ /* 0x000fea0003800000 */
[----:B------:R-:W1:Y:S02]  /*4290*/  LDS R0, [UR8+0x18] ;  /* 0x00001808ff007984 */ /* 0x000e640008000800 */
[----:B-1----:R-:W-:-:S04]  /*42a0*/  LOP3.LUT R0, R0, UR4, RZ, 0xc0, !PT ;  /* 0x0000000400007c12 */ /* 0x002fc8000f8ec0ff */
[----:B------:R-:W-:-:S13]  /*42b0*/  ISETP.NE.AND P0, PT, R0, UR4, PT ;  /* 0x0000000400007c0c */ /* 0x000fda000bf05270 */
[----:B------:R-:W-:Y:S05]  /*42c0*/  @P0 BRA `(.L_x_76) ;  /* 0x00000000003c0947 */ /* 0x000fea0003800000 */
[----:B------:R-:W1:Y:S01]  /*42d0*/  S2R R2, SR_LANEID ;  /* 0x0000000000027919 */ /* 0x000e620000000000 */
[----:B------:R-:W-:-:S06]  /*42e0*/  ULOP3.LUT UR5, URZ, UR5, URZ, 0x33, !UPT ;  /* 0x00000005ff057292 */ /* 0x000fcc000f8e33ff */
[----:B------:R-:W-:-:S04]  /*42f0*/  IMAD.U32 R0, RZ, RZ, UR5 ;  /* 0x00000005ff007e24 */ /* 0x000fc8000f8e00ff */
[----:B------:R2:W4:Y:S02]  /*4300*/  REDUX UR7, R0 ;  /* 0x00000000000773c4 */ /* 0x0005240000000000 */
[----:B------:R1:W-:Y:S01]  /*4310*/  UTCATOMSWS.AND URZ, UR5 ;  /* 0x0000000500ff79e3 */ /* 0x0003e20008000000 */
[----:B--2---:R-:W-:Y:S01]  /*4320*/  LOP3.LUT R0, RZ, UR4, RZ, 0x33, !PT ;  /* 0x00000004ff007c12 */ /* 0x004fe2000f8e33ff */
[----:B------:R-:W-:Y:S02]  /*4330*/  VOTEU.ANY UR4, UPT, PT ;  /* 0x0000000000047886 */ /* 0x000fe400038e0100 */
[----:B------:R-:W-:Y:S02]  /*4340*/  UFLO.U32 UR4, UR4 ;  /* 0x00000004000472bd */ /* 0x000fe400080e0000 */
[----:B------:R-:W2:Y:S04]  /*4350*/  REDUX UR6, R0 ;  /* 0x00000000000673c4 */ /* 0x000ea80000000000 */
[----:B-1----:R-:W-:-:S02]  /*4360*/  ISETP.EQ.U32.AND P0, PT, R2, UR4, PT ;  /* 0x0000000402007c0c */ /* 0x002fc4000bf02070 */
[----:B----4-:R-:W-:-:S11]  /*4370*/  MOV R2, UR7 ;  /* 0x0000000700027c02 */ /* 0x010fd60008000f00 */
[----:B------:R1:W-:Y:S01]  /*4380*/  @P0 ATOMS.AND RZ, [UR8+0x14], R2 ;  /* 0x00001402ffff098c */ /* 0x0003e2000a800008 */
[----:B--2---:R-:W-:-:S05]  /*4390*/  IMAD.U32 R0, RZ, RZ, UR6 ;  /* 0x00000006ff007e24 */ /* 0x004fca000f8e00ff */
[----:B------:R1:W-:Y:S01]  /*43a0*/  @P0 ATOMS.AND RZ, [UR8+0x18], R0 ;  /* 0x00001800ffff098c */ /* 0x0003e2000a800008 */
[----:B------:R-:W-:Y:S05]  /*43b0*/  BRA `(.L_x_77) ;  /* 0x0000000000147947 */ /* 0x000fea0003800000 */
.L_x_76:
[----:B------:R-:W-:Y:S02]  /*43c0*/  MOV R2, 0x43e0 ;  /* 0x000043e000027802 */ /* 0x000fe40000000f00 */
[----:B---3-5:R-:W-:Y:S05]  /*43d0*/  CALL.REL.NOINC `($__internal_0_$__cuda_sm10x_tcgen05_guardrail_trap_col_being_dealloced_not_returned_by_alloc) ;  /* 0x0000005000bc7944 */ /* 0x028fea0003c00000 */
[----:B------:R-:W-:Y:S05]  /*43e0*/  BRA `(.L_x_77) ;  /* 0x0000000000087947 */ /* 0x000fea0003800000 */
.L_x_75:
[----:B------:R-:W-:Y:S02]  /*43f0*/  MOV R2, 0x4410 ;  /* 0x0000441000027802 */ /* 0x000fe40000000f00 */
[----:B---3-5:R-:W-:Y:S05]  /*4400*/  CALL.REL.NOINC `($__internal_2_$__cuda_sm10x_tcgen05_guardrail_trap_unallocated_columns_being_dealloced) ;  /* 0x0000005000c87944 */ /* 0x028fea0003c00000 */
.L_x_77:
[----:B------:R-:W-:Y:S01]  /*4410*/  NOP ;  /* 0x0000000000007918 */ /* 0x000fe20000000000 */
[----:B------:R-:W-:Y:S05]  /*4420*/  EXIT ;  /* 0x000000000000794d */ /* 0x000fea0003800000 */
.L_x_59:
[----:B------:R-:W-:-:S09]  /*4430*/  UISETP.NE.OR UP0, UPT, UR17, 0x3, !UP5 ;  /* 0x000000031100788c */ /* 0x000fd2000ef05670 */
[----:B------:R-:W-:Y:S05]  /*4440*/  BRA.U UP0, `(.L_x_78) ;  /* 0x0000001100547547 */ /* 0x000fea000b800000 */
[----:B------:R-:W2:Y:S01]  /*4450*/  LDCU UR31, c[0x0][0x370] ;  /* 0x00006e00ff1f77ac */ /* 0x000ea20008000800 */
[----:B------:R-:W3:Y:S01]  /*4460*/  LDC.64 R16, c[0x0][0x348] ;  /* 0x0000d200ff107b82 */ /* 0x000ee20000000a00 */
[----:B------:R-:W-:Y:S02]  /*4470*/  HFMA2 R13, -RZ, RZ, 0, 0 ;  /* 0x00000000ff0d7431 */ /* 0x000fe400000001ff */
[----:B------:R-:W-:Y:S01]  /*4480*/  IMAD.MOV.U32 R15, RZ, RZ, 0x1 ;  /* 0x00000001ff0f7424 */ /* 0x000fe200078e00ff */
[----:B------:R-:W2:Y:S01]  /*4490*/  LDCU.128 UR44, c[0x0][0xb10] ;  /* 0x00016200ff2c77ac */ /* 0x000ea20008000c00 */
[----:B------:R-:W-:Y:S01]  /*44a0*/  IMAD.MOV.U32 R14, RZ, RZ, RZ ;  /* 0x000000ffff0e7224 */ /* 0x000fe200078e00ff */
[----:B------:R-:W-:Y:S01]  /*44b0*/  MOV R7, 0x1000 ;  /* 0x0000100000077802 */ /* 0x000fe20000000f00 */
[----:B------:R-:W4:Y:S01]  /*44c0*/  LDCU UR30, c[0x0][0x374] ;  /* 0x00006e80ff1e77ac */ /* 0x000f220008000800 */
[----:B------:R-:W1:Y:S01]  /*44d0*/  LDC.64 R2, c[0x0][0x888] ;  /* 0x00022200ff027b82 */ /* 0x000e620000000a00 */
[----:B------:R-:W4:Y:S01]  /*44e0*/  LDCU UR15, c[0x0][0xb0c] ;  /* 0x00016180ff0f77ac */ /* 0x000f220008000800 */
[----:B------:R-:W3:Y:S06]  /*44f0*/  LDCU UR41, c[0x0][0xb20] ;  /* 0x00016400ff2977ac */ /* 0x000eec0008000800 */
[----:B------:R-:W1:Y:S01]  /*4500*/  LDC.64 R4, c[0x0][0x890] ;  /* 0x00022400ff047b82 */ /* 0x000e620000000a00 */
[----:B------:R-:W3:Y:S01]  /*4510*/  LDCU UR4, c[0x0][0xb30] ;  /* 0x00016600ff0477ac */ /* 0x000ee20008000800 */
[----:B------:R-:W-:Y:S01]  /*4520*/  UMOV UR21, 0x400 ;  /* 0x0000040000157882 */ /* 0x000fe20000000000 */
[----:B--2---:R-:W-:-:S02]  /*4530*/  UIMAD.WIDE.U32 UR6, UR31, UR44, URZ ;  /* 0x0000002c1f0672a5 */ /* 0x004fc4000f8e00ff */
[----:B----4-:R-:W-:Y:S02]  /*4540*/  UIMAD.WIDE.U32 UR8, UR30, UR47, URZ ;  /* 0x0000002f1e0872a5 */ /* 0x010fe4000f8e00ff */
[----:B------:R-:W-:Y:S02]  /*4550*/  ULEA UR21, UR52, UR21, 0x18 ;  /* 0x0000001534157291 */ /* 0x000fe4000f8ec0ff */
[----:B------:R-:W-:Y:S02]  /*4560*/  UPLOP3.LUT UP3, UPT, UPT, UPT, UPT, 0x40, 0x4 ;  /* 0x000000000004789c */ /* 0x000fe40003f6e870 */
[----:B------:R-:W-:Y:S01]  /*4570*/  UIADD3 UR37, UPT, UPT, UR21, 0x58, URZ ;  /* 0x0000005815257890 */ /* 0x000fe2000fffe0ff */
[----:B------:R-:W-:Y:S01]  /*4580*/  UMOV UR6, UR7 ;  /* 0x0000000700067c82 */ /* 0x000fe20008000000 */
[----:B------:R-:W-:Y:S01]  /*4590*/  UMOV UR38, UR9 ;  /* 0x0000000900267c82 */ /* 0x000fe20008000000 */
[----:B------:R-:W-:Y:S02]  /*45a0*/  UISETP.GE.AND UP0, UPT, UR42, 0x1, UPT ;  /* 0x000000012a00788c */ /* 0x000fe4000bf06270 */
[----:B------:R-:W-:Y:S01]  /*45b0*/  UISETP.NE.AND UP4, UPT, UR42, 0x1, UPT ;  /* 0x000000012a00788c */ /* 0x000fe2000bf85270 */
[----:B------:R-:W2:Y:S01]  /*45c0*/  LDCU.64 UR22, c[0x0][0xb28] ;  /* 0x00016500ff1677ac */ /* 0x000ea20008000a00 */
[----:B------:R-:W-:-:S02]  /*45d0*/  UISETP.NE.AND UP6, UPT, UR15, 0x1, UPT ;  /* 0x000000010f00788c */ /* 0x000fc4000bfc5270 */
[----:B------:R-:W-:Y:S02]  /*45e0*/  UISETP.NE.AND UP5, UPT, UR46, 0x1, UPT ;  /* 0x000000012e00788c */ /* 0x000fe4000bfa5270 */
[----:B------:R-:W-:Y:S02]  /*45f0*/  UIADD3 UR33, UPT, UPT, UR21, 0x40, URZ ;  /* 0x0000004015217890 */ /* 0x000fe4000fffe0ff */
[----:B------:R-:W-:Y:S02]  /*4600*/  UIADD3 UR25, UPT, UPT, UR21, 0x48, URZ ;  /* 0x0000004815197890 */ /* 0x000fe4000fffe0ff */
[----:B------:R-:W-:Y:S02]  /*4610*/  UIADD3 UR17, UPT, UPT, UR21, 0x50, URZ ;  /* 0x0000005015117890 */ /* 0x000fe4000fffe0ff */
[----:B------:R-:W-:Y:S02]  /*4620*/  UPRMT UR37, UR52, 0x654, UR37 ;  /* 0x0000065434257896 */ /* 0x000fe40008000025 */
[----:B------:R-:W-:-:S02]  /*4630*/  USHF.R.U32.HI UR39, URZ, UR45, UR6 ;  /* 0x0000002dff277299 */ /* 0x000fc40008011606 */
[----:B---3--:R-:W-:Y:S02]  /*4640*/  USHF.R.U32.HI UR38, URZ, UR41, UR38 ;  /* 0x00000029ff267299 */ /* 0x008fe40008011626 */
[----:B------:R-:W-:-:S11]  /*4650*/  UISETP.NE.AND UP2, UPT, UR4, 0x1, UPT ;  /* 0x000000010400788c */ /* 0x000fd6000bf45270 */
.L_x_89:
[C---:B------:R-:W-:Y:S02]  /*4660*/  LEA R12, R14.reuse, UR21, 0x3 ;  /* 0x000000150e0c7c11 */ /* 0x040fe4000f8e18ff */
[----:B------:R-:W-:Y:S02]  /*4670*/  SHF.L.U32 R0, R13, 0x1f, RZ ;  /* 0x0000001f0d007819 */ /* 0x000fe400000006ff */
[----:B------:R-:W-:Y:S02]  /*4680*/  LEA R8, R14, UR21, 0x4 ;  /* 0x000000150e087c11 */ /* 0x000fe4000f8e20ff */
[----:B---3--:R-:W3:Y:S02]  /*4690*/  SYNCS.PHASECHK.TRANS64.TRYWAIT P0, [R12+URZ+0x90], R0 ;  /* 0x000090000c0075a7 */ /* 0x008ee400080011ff */
[----:B---3--:R-:W-:Y:S05]  /*46a0*/  @!P0 BRA `(.L_x_79) ;  /* 0x0000004800b88947 */ /* 0x008fea0003800000 */
.L_x_169:
        /* <DEDUP_REMOVED lines=8> */
[----:B----4-:R-:W-:Y:S11]  /*4730*/  LOP3.LUT P0, RZ, R10, 0x1, RZ, 0xc0, !PT ;  /* 0x000000010aff7812 */ /* 0x010ff6000780c0ff */
[----:B------:R-:W-:Y:S02]  /*4740*/  @!UPT UIADD3 URZ, UPT, UPT, URZ, URZ, URZ ;  /* 0x000000fffffff290 */ /* 0x000fe4000fffe0ff */
[----:B-1----:R-:W-:Y:S01]  /*4750*/  VOTEU.ANY UP1, P0 ;  /* 0x0000000000ff7886 */ /* 0x002fe20000020100 */
[----:B------:R-:W-:Y:S11]  /*4760*/  PLOP3.LUT P0, PT, PT, PT, UP1, 0x80, 0x8 ;  /* 0x000000000008781c */ /* 0x000ff60003f0f018 */
[----:B------:R-:W-:Y:S02]  /*4770*/  @!UPT UIADD3 URZ, UPT, UPT, URZ, URZ, URZ ;  /* 0x000000fffffff290 */ /* 0x000fe4000fffe0ff */
[----:B---3--:R-:W-:Y:S02]  /*4780*/  @P0 SHF.R.U32.HI R0, RZ, 0x10, R9 ;  /* 0x00000010ff000819 */ /* 0x008fe40000011609 */
[----:B------:R-:W-:Y:S02]  /*4790*/  @P0 MOV R6, R8 ;  /* 0x0000000800060202 */ /* 0x000fe40000000f00 */
[----:B------:R-:W-:Y:S01]  /*47a0*/  @P0 R2UR UR4, R0 ;  /* 0x00000000000402ca */ /* 0x000fe200000e0000 */
[----:B------:R-:W-:Y:S01]  /*47b0*/  VIADD R0, R12, 0xa0 ;  /* 0x000000a00c007836 */ /* 0x000fe20000000000 */
[----:B------:R-:W-:Y:S02]  /*47c0*/  @P0 LOP3.LUT R8, R9, 0xffff, RZ, 0xc0, !PT ;  /* 0x0000ffff09080812 */ /* 0x000fe400078ec0ff */
[----:B------:R-:W-:Y:S02]  /*47d0*/  @P0 R2UR UR6, R6 ;  /* 0x00000000060602ca */ /* 0x000fe400000e0000 */
[----:B------:R-:W-:Y:S02]  /*47e0*/  PRMT R0, RZ, 0x654, R0 ;  /* 0x00000654ff007816 */ /* 0x000fe40000000000 */
[----:B------:R-:W-:Y:S02]  /*47f0*/  @P0 R2UR UR5, R8 ;  /* 0x00000000080502ca */ /* 0x000fe400000e0000 */
[----:B------:R1:W-:Y:S03]  /*4800*/  SYNCS.ARRIVE.TRANS64.RED.A1T0 RZ, [R0+URZ], RZ ;  /* 0x000000ff00ff79a7 */ /* 0x0003e600081004ff */
[----:B------:R-:W-:Y:S04]  /*4810*/  @UP1 UMOV UR29, UR4 ;  /* 0x00000004001d1c82 */ /* 0x000fe80008000000 */
[----:B------:R-:W-:Y:S04]  /*4820*/  @UP1 UMOV UR14, UR6 ;  /* 0x00000006000e1c82 */ /* 0x000fe80008000000 */
[----:B------:R-:W-:Y:S01]  /*4830*/  @UP1 UMOV UR13, UR5 ;  /* 0x00000005000d1c82 */ /* 0x000fe20008000000 */
[----:B------:R-:W-:Y:S05]  /*4840*/  BRA.U !UP0, `(.L_x_80) ;  /* 0x0000000108a47547 */ /* 0x000fea000b800000 */
[----:B------:R-:W-:Y:S02]  /*4850*/  UIMAD.WIDE.U32 UR18, UR13, UR47, URZ ;  /* 0x0000002f0d1272a5 */ /* 0x000fe4000f8e00ff */
[----:B------:R-:W-:Y:S02]  /*4860*/  UIMAD.WIDE.U32 UR26, UR14, UR44, URZ ;  /* 0x0000002c0e1a72a5 */ /* 0x000fe4000f8e00ff */
[----:B------:R-:W-:Y:S02]  /*4870*/  USEL UR4, UR30, UR38, !UP5 ;  /* 0x000000261e047287 */ /* 0x000fe4000e800000 */
[----:B------:R-:W-:Y:S02]  /*4880*/  USEL UR7, UR31, UR39, !UP6 ;  /* 0x000000271f077287 */ /* 0x000fe4000f000000 */
[----:B--2---:R-:W-:Y:S02]  /*4890*/  UIMAD.WIDE.U32 UR8, UR4, UR22, URZ ;  /* 0x00000016040872a5 */ /* 0x004fe4000f8e00ff */
[----:B------:R-:W-:Y:S01]  /*48a0*/  UIMAD.WIDE.U32 UR10, UR7, UR22, URZ ;  /* 0x00000016070a72a5 */ /* 0x000fe2000f8e00ff */
[----:B------:R-:W-:Y:S02]  /*48b0*/  UMOV UR5, UR19 ;  /* 0x0000001300057c82 */ /* 0x000fe40008000000 */
[----:B------:R-:W-:Y:S03]  /*48c0*/  USHF.R.U32.HI UR6, URZ, UR41, UR5 ;  /* 0x00000029ff067299 */ /* 0x000fe60008011605 */
[----:B------:R-:W-:Y:S01]  /*48d0*/  UMOV UR5, UR27 ;  /* 0x0000001b00057c82 */ /* 0x000fe20008000000 */
[----:B------:R-:W-:Y:S02]  /*48e0*/  USEL UR6, UR13, UR6, !UP5 ;  /* 0x000000060d067287 */ /* 0x000fe4000e800000 */
[----:B------:R-:W-:Y:S03]  /*48f0*/  USHF.R.U32.HI UR12, URZ, UR45, UR5 ;  /* 0x0000002dff0c7299 */ /* 0x000fe60008011605 */
[----:B------:R-:W-:Y:S02]  /*4900*/  UMOV UR5, UR9 ;  /* 0x0000000900057c82 */ /* 0x000fe40008000000 */
[----:B------:R-:W-:Y:S03]  /*4910*/  @UP4 USHF.R.U32.HI UR4, URZ, UR23, UR5 ;  /* 0x00000017ff044299 */ /* 0x000fe60008011605 */
[----:B------:R-:W-:Y:S01]  /*4920*/  UMOV UR5, UR11 ;  /* 0x0000000b00057c82 */ /* 0x000fe20008000000 */
[----:B------:R-:W-:Y:S02]  /*4930*/  UIMAD UR4, UR42, UR4, URZ ;  /* 0x000000042a0472a4 */ /* 0x000fe4000f8e02ff */
[----:B------:R-:W-:Y:S02]  /*4940*/  @UP4 USHF.R.U32.HI UR7, URZ, UR23, UR5 ;  /* 0x00000017ff074299 */ /* 0x000fe40008011605 */
[----:B------:R-:W-:Y:S02]  /*4950*/  UIMAD.WIDE.U32 UR10, UR6, UR22, URZ ;  /* 0x00000016060a72a5 */ /* 0x000fe4000f8e00ff */
[----:B------:R-:W-:Y:S02]  /*4960*/  USEL UR5, UR14, UR12, !UP6 ;  /* 0x0000000c0e057287 */ /* 0x000fe4000f000000 */
[----:B------:R-:W-:Y:S02]  /*4970*/  UIMAD UR8, UR42, UR7, URZ ;  /* 0x000000072a0872a4 */ /* 0x000fe4000f8e02ff */
[----:B------:R-:W-:Y:S03]  /*4980*/  UISETP.GE.AND UP0, UPT, UR6, UR4, UPT ;  /* 0x000000040600728c */ /* 0x000fe6000bf06270 */
[----:B------:R-:W-:Y:S01]  /*4990*/  UMOV UR4, UR11 ;  /* 0x0000000b00047c82 */ /* 0x000fe20008000000 */
[----:B------:R-:W-:Y:S02]  /*49a0*/  UISETP.GE.OR UP0, UPT, UR5, UR8, UP0 ;  /* 0x000000080500728c */ /* 0x000fe40008706670 */
[----:B------:R-:W-:Y:S02]  /*49b0*/  USHF.R.U32.HI UR4, URZ, UR23, UR4 ;  /* 0x00000017ff047299 */ /* 0x000fe40008011604 */
[----:B------:R-:W-:Y:S02]  /*49c0*/  UIMAD.WIDE.U32 UR8, UR5, UR22, URZ ;  /* 0x00000016050872a5 */ /* 0x000fe4000f8e00ff */
[----:B------:R-:W-:Y:S04]  /*49d0*/  USEL UR10, UR6, UR4, !UP4 ;  /* 0x00000004060a7287 */ /* 0x000fe8000e000000 */
[----:B------:R-:W-:Y:S01]  /*49e0*/  UIADD3 UR11, UPT, UPT, -UR10, URZ, URZ ;  /* 0x000000ff0a0b7290 */ /* 0x000fe2000fffe1ff */
[----:B------:R-:W-:Y:S02]  /*49f0*/  @!UP0 UMOV UR4, UR9 ;  /* 0x0000000900048c82 */ /* 0x000fe40008000000 */
[----:B------:R-:W-:Y:S02]  /*4a00*/  @!UP0 USHF.R.U32.HI UR4, URZ, UR23, UR4 ;  /* 0x00000017ff048299 */ /* 0x000fe40008011604 */
[----:B------:R-:W-:Y:S02]  /*4a10*/  UIMAD UR8, UR42, UR11, UR6 ;  /* 0x0000000b2a0872a4 */ /* 0x000fe4000f8e0206 */
[----:B------:R-:W-:Y:S04]  /*4a20*/  @!UP0 USEL UR4, UR5, UR4, !UP4 ;  /* 0x0000000405048287 */ /* 0x000fe8000e000000 */
[----:B------:R-:W-:Y:S02]  /*4a30*/  @!UP0 UIMAD UR8, UR7, UR8, UR4 ;  /* 0x00000008070882a4 */ /* 0x000fe4000f8e0204 */
[----:B------:R-:W-:Y:S02]  /*4a40*/  @!UP0 UIADD3 UR9, UPT, UPT, UR10, -UR4, URZ ;  /* 0x800000040a098290 */ /* 0x000fe4000fffe0ff */
[----:B------:R-:W-:Y:S02]  /*4a50*/  UIADD3 UR4, UPT, UPT, -UR5, URZ, URZ ;  /* 0x000000ff05047290 */ /* 0x000fe4000fffe1ff */
[----:B------:R-:W-:Y:S02]  /*4a60*/  UIADD3 UR7, UPT, UPT, -UR6, URZ, URZ ;  /* 0x000000ff06077290 */ /* 0x000fe4000fffe1ff */
[----:B------:R-:W-:Y:S02]  /*4a70*/  @!UP0 UIMAD UR6, UR9, UR42, UR5 ;  /* 0x0000002a090682a4 */ /* 0x000fe4000f8e0205 */
[----:B------:R-:W-:Y:S02]  /*4a80*/  UIMAD UR14, UR15, UR4, UR14 ;  /* 0x000000040f0e72a4 */ /* 0x000fe4000f8e020e */
[----:B------:R-:W-:Y:S01]  /*4a90*/  UIMAD UR13, UR46, UR7, UR13 ;  /* 0x000000072e0d72a4 */ /* 0x000fe2000f8e020d */
[----:B------:R-:W-:Y:S02]  /*4aa0*/  @!UP0 UMOV UR5, UR8 ;  /* 0x0000000800058c82 */ /* 0x000fe40008000000 */
[----:B------:R-:W-:Y:S02]  /*4ab0*/  UIMAD UR14, UR5, UR15, UR14 ;  /* 0x0000000f050e72a4 */ /* 0x000fe4000f8e020e */
[----:B------:R-:W-:Y:S11]  /*4ac0*/  UIMAD UR13, UR6, UR46, UR13 ;  /* 0x0000002e060d72a4 */ /* 0x000ff6000f8e020d */
[----:B------:R-:W-:Y:S01]  /*4ad0*/  @!UPT UIADD3 URZ, UPT, UPT, URZ, URZ, URZ ;  /* 0x000000fffffff290 */ /* 0x000fe2000fffe0ff */
.L_x_80:
[----:B------:R-:W3:Y:S01]  /*4ae0*/  @!UP2 LDCU.128 UR8, c[0x0][0xb10] ;  /* 0x00016200ff08a7ac */ /* 0x000ee20008000c00 */
[C---:B------:R-:W-:Y:S02]  /*4af0*/  ISETP.NE.U32.AND P1, PT, R4.reuse, RZ, PT ;  /* 0x000000ff0400720c */ /* 0x040fe40003f25070 */
[----:B------:R-:W-:Y:S02]  /*4b00*/  ISETP.NE.U32.AND P0, PT, R4, RZ, PT ;  /* 0x000000ff0400720c */ /* 0x000fe40003f05070 */
[C---:B------:R-:W-:Y:S02]  /*4b10*/  ISETP.NE.AND.EX P1, PT, R5.reuse, RZ, PT, P1 ;  /* 0x000000ff0500720c */ /* 0x040fe40003f25310 */
[----:B------:R-:W-:Y:S01]  /*4b20*/  ISETP.NE.AND.EX P0, PT, R5, RZ, PT, P0 ;  /* 0x000000ff0500720c */ /* 0x000fe20003f05300 */
[----:B------:R-:W4:Y:S01]  /*4b30*/  @!UP2 LDCU UR5, c[0x0][0xb0c] ;  /* 0x00016180ff05a7ac */ /* 0x000f220008000800 */
[----:B------:R-:W-:Y:S01]  /*4b40*/  SHF.L.U32 R9, R15, 0x1f, RZ ;  /* 0x0000001f0f097819 */ /* 0x000fe200000006ff */
[----:B------:R-:W-:Y:S02]  /*4b50*/  USHF.L.U32 UR35, UR16, 0x6, URZ ;  /* 0x0000000610237899 */ /* 0x000fe400080006ff */
[----:B------:R-:W-:Y:S02]  /*4b60*/  USHF.L.U32 UR34, UR20, 0x7, URZ ;  /* 0x0000000714227899 */ /* 0x000fe400080006ff */
[----:B---3--:R-:W-:Y:S07]  /*4b70*/  UIMAD.WIDE.U32 UR6, UR14, UR8, URZ ;  /* 0x000000080e0672a5 */ /* 0x008fee000f8e00ff */
[----:B------:R-:W-:Y:S01]  /*4b80*/  @!UP2 UMOV UR4, UR7 ;  /* 0x000000070004ac82 */ /* 0x000fe20008000000 */
[----:B----4-:R-:W-:Y:S02]  /*4b90*/  @!UP2 UISETP.NE.AND UP0, UPT, UR5, 0x1, UPT ;  /* 0x000000010500a88c */ /* 0x010fe4000bf05270 */
[----:B------:R-:W-:Y:S02]  /*4ba0*/  @!UP2 USHF.R.U32.HI UR4, URZ, UR9, UR4 ;  /* 0x00000009ff04a299 */ /* 0x000fe40008011604 */
[----:B------:R-:W-:Y:S02]  /*4bb0*/  UIMAD.WIDE.U32 UR6, UR13, UR11, URZ ;  /* 0x0000000b0d0672a5 */ /* 0x000fe4000f8e00ff */
[----:B------:R-:W-:Y:S02]  /*4bc0*/  @!UP2 USEL UR8, UR14, UR4, !UP0 ;  /* 0x000000040e08a287 */ /* 0x000fe4000c000000 */
[----:B------:R-:W-:Y:S03]  /*4bd0*/  @!UP2 UISETP.NE.AND UP0, UPT, UR10, 0x1, UPT ;  /* 0x000000010a00a88c */ /* 0x000fe6000bf05270 */
[----:B------:R-:W-:Y:S02]  /*4be0*/  @!UP2 UMOV UR6, UR7 ;  /* 0x000000070006ac82 */ /* 0x000fe40008000000 */
[----:B------:R-:W3:Y:S02]  /*4bf0*/  @!UP2 LDCU UR4, c[0x0][0xb20] ;  /* 0x00016400ff04a7ac */ /* 0x000ee40008000800 */
[----:B---3--:R-:W-:Y:S04]  /*4c00*/  @!UP2 USHF.R.U32.HI UR6, URZ, UR4, UR6 ;  /* 0x00000004ff06a299 */ /* 0x008fe80008011606 */
[----:B------:R-:W-:Y:S04]  /*4c10*/  @!UP2 USEL UR6, UR13, UR6, !UP0 ;  /* 0x000000060d06a287 */ /* 0x000fe8000c000000 */
[----:B------:R-:W-:Y:S02]  /*4c20*/  @!UP2 UIADD3 UR4, UPT, UPT, -UR8, UR6, URZ ;  /* 0x000000060804a290 */ /* 0x000fe4000fffe1ff */
[----:B------:R-:W-:Y:S02]  /*4c30*/  @!UP2 UIADD3 UR6, UPT, UPT, UR8, -UR6, URZ ;  /* 0x800000060806a290 */ /* 0x000fe4000fffe0ff */
[----:B------:R-:W-:Y:S02]  /*4c40*/  @!UP2 UIMAD UR14, UR4, UR5, UR14 ;  /* 0x00000005040ea2a4 */ /* 0x000fe4000f8e020e */
[----:B------:R-:W-:Y:S01]  /*4c50*/  @!UP2 UIMAD UR13, UR6, UR10, UR13 ;  /* 0x0000000a060da2a4 */ /* 0x000fe2000f8e020d */
[----:B------:R-:W-:Y:S11]  /*4c60*/  BRA.U UP3, `(.L_x_81) ;  /* 0x0000000103107547 */ /* 0x000ff6000b800000 */
[----:B------:R-:W-:Y:S04]  /*4c70*/  MOV R6, UR40 ;  /* 0x0000002800067c02 */ /* 0x000fe80008000f00 */
[----:B------:R-:W-:Y:S04]  /*4c80*/  SHF.L.U32 R6, R6, 0x1f, RZ ;  /* 0x0000001f06067819 */ /* 0x000fe800000006ff */
[----:B------:R-:W3:Y:S02]  /*4c90*/  SYNCS.PHASECHK.TRANS64.TRYWAIT P2, [UR21+0x88], R6 ;  /* 0x00008806ff0075a7 */ /* 0x000ee40008041115 */
[----:B---3--:R-:W-:Y:S05]  /*4ca0*/  @!P2 BRA `(.L_x_82) ;  /* 0x00000044004ca947 */ /* 0x008fea0003800000 */
.L_x_81:
[----:B------:R-:W-:Y:S05]  /*4cb0*/  @!P1 BRA `(.L_x_83) ;  /* 0x0000000000309947 */ /* 0x000fea0003800000 */
[----:B------:R-:W-:Y:S01]  /*4cc0*/  ISETP.NE.U32.AND P1, PT, R2, RZ, PT ;  /* 0x000000ff0200720c */ /* 0x000fe20003f25070 */
[----:B------:R-:W3:Y:S01]  /*4cd0*/  LDCU.64 UR4, c[0x0][0x358] ;  /* 0x00006b00ff0477ac */ /* 0x000ee20008000a00 */
[----:B------:R-:W-:Y:S02]  /*4ce0*/  IMAD.MOV.U32 R49, RZ, RZ, 0x1 ;  /* 0x00000001ff317424 */ /* 0x000fe400078e00ff */
[----:B------:R-:W-:Y:S11]  /*4cf0*/  ISETP.NE.AND.EX P1, PT, R3, RZ, PT, P1 ;  /* 0x000000ff0300720c */ /* 0x000ff60003f25310 */
[----:B------:R-:W-:Y:S02]  /*4d00*/  @!UPT UIADD3 URZ, UPT, UPT, URZ, URZ, URZ ;  /* 0x000000fffffff290 */ /* 0x000fe4000fffe0ff */
[----:B------:R-:W4:Y:S01]  /*4d10*/  @P1 LDC.64 R10, c[0x0][0x888] ;  /* 0x00022200ff0a1b82 */ /* 0x000f220000000a00 */
[----:B-1----:R-:W-:Y:S04]  /*4d20*/  @P1 IMAD R0, R4, UR36, RZ ;  /* 0x0000002404001c24 */ /* 0x002fe8000f8e02ff */
[----:B----4-:R-:W-:Y:S04]  /*4d30*/  @P1 IMAD.WIDE R10, R0, 0x4, R10 ;  /* 0x00000004000a1825 */ /* 0x010fe800078e020a */
[----:B------:R-:W-:Y:S01]  /*4d40*/  HFMA2 R0, -RZ, RZ, 0, 5.9604644775390625e-08 ;  /* 0x00000001ff007431 */ /* 0x000fe200000001ff */
[----:B---3-5:R3:W5:Y:S04]  /*4d50*/  @P1 LDG.E R27, desc[UR4][R10.64] ;  /* 0x000000040a1b1981 */ /* 0x028768000c1e1900 */
[----:B------:R-:W-:Y:S01]  /*4d60*/  @!P1 PRMT R49, R0, 0x7610, R49 ;  /* 0x0000761000319816 */ /* 0x000fe20000000031 */
[----:B---3--:R-:W4:Y:S06]  /*4d70*/  @!P1 LDC R27, c[0x0][0x880] ;  /* 0x00022000ff1b9b82 */ /* 0x008f2c0000000800 */
.L_x_83:
[----:B----45:R-:W-:Y:S01]  /*4d80*/  @!P0 FSETP.EQ.AND P1, PT, R27, RZ, PT ;  /* 0x000000ff1b00820b */ /* 0x030fe20003f22000 */
[----:B------:R-:W-:Y:S01]  /*4d90*/  @!UPT UIADD3 URZ, UPT, UPT, URZ, URZ, URZ ;  /* 0x000000fffffff290 */ /* 0x000fe2000fffe0ff */
[----:B------:R-:W-:Y:S11]  /*4da0*/  @!P0 BRA `(.L_x_84) ;  /* 0x0000000000188947 */ /* 0x000ff60003800000 */
[----:B------:R-:W-:Y:S02]  /*4db0*/  LOP3.LUT P0, RZ, R49, 0xff, RZ, 0xc0, !PT ;  /* 0x000000ff31ff7812 */ /* 0x000fe4000780c0ff */
[----:B------:R-:W-:Y:S04]  /*4dc0*/  ISETP.NE.U32.AND P1, PT, R2, RZ, PT ;  /* 0x000000ff0200720c */ /* 0x000fe80003f25070 */
[----:B------:R-:W-:Y:S04]  /*4dd0*/  ISETP.NE.AND.EX P1, PT, R3, RZ, PT, P1 ;  /* 0x000000ff0300720c */ /* 0x000fe80003f25310 */
[----:B------:R-:W-:Y:S03]  /*4de0*/  PLOP3.LUT P1, PT, P1, PT, PT, 0x8, 0x80 ;  /* 0x000000000080781c */ /* 0x000fe60000f2e170 */
[----:B------:R-:W-:Y:S11]  /*4df0*/  @P0 FSETP.EQ.AND P1, PT, R27, RZ, PT ;  /* 0x000000ff1b00020b */ /* 0x000ff60003f22000 */
[----:B------:R-:W-:Y:S02]  /*4e00*/  @!UPT UIADD3 URZ, UPT, UPT, URZ, URZ, URZ ;  /* 0x000000fffffff290 */ /* 0x000fe4000fffe0ff */
.L_x_84:
[----:B------:R-:W3:Y:S01]  /*4e10*/  SYNCS.PHASECHK.TRANS64.TRYWAIT P2, [UR21+0x60], R9 ;  /* 0x00006009ff0075a7 */ /* 0x000ee20008041115 */
[----:B------:R-:W-:Y:S04]  /*4e20*/  ELECT P0, URZ, PT ;  /* 0x0000000000ff782f */ /* 0x000fe80003800000 */
[----:B------:R-:W-:Y:S11]  /*4e30*/  PLOP3.LUT P1, PT, P1, P0, PT, 0xf2, 0x2f ;  /* 0x00000000002f781c */ /* 0x000ff60000f21e72 */
[----:B------:R-:W-:Y:S02]  /*4e40*/  @!UPT UIADD3 URZ, UPT, UPT, URZ, URZ, URZ ;  /* 0x000000fffffff290 */ /* 0x000fe4000fffe0ff */
[----:B------:R-:W-:Y:S05]  /*4e50*/  @!P1 IADD3 R8, P0, PT, R16, 0x580, RZ ;  /* 0x0000058010089810 */ /* 0x000fea0007f1e0ff */
[----:B-1----:R-:W-:Y:S01]  /*4e60*/  @!P1 IMAD.X R6, RZ, RZ, R17, P0 ;  /* 0x000000ffff069224 */ /* 0x002fe200000e0611 */
[----:B---3--:R-:W-:Y:S07]  /*4e70*/  @!P2 BRA `(.L_x_85) ;  /* 0x0000004000f0a947 */ /* 0x008fee0003800000 */
.L_x_172:
[----:B------:R-:W-:Y:S01]  /*4e80*/  @!P1 R2UR UR5, R8 ;  /* 0x00000000080592ca */ /* 0x000fe200000e0000 */
[----:B------:R-:W-:Y:S01]  /*4e90*/  VOTEU.ALL UP0, P1 ;  /* 0x0000000000ff7886 */ /* 0x000fe20000800000 */
[----:B------:R-:W-:Y:S01]  /*4ea0*/  @!P1 R2UR UR4, R6 ;  /* 0x00000000060492ca */ /* 0x000fe200000e0000 */
[----:B-1----:R-:W-:Y:S01]  /*4eb0*/  @!P1 IMAD.MOV.U32 R0, RZ, RZ, 0x1000 ;  /* 0x00001000ff009424 */ /* 0x002fe200078e00ff */
[----:B------:R-:W-:Y:S01]  /*4ec0*/  UMOV UR8, 0x0 ;  /* 0x0000000000087882 */ /* 0x000fe20000000000 */
[----:B------:R-:W-:Y:S01]  /*4ed0*/  UMOV UR9, 0x10000000 ;  /* 0x1000000000097882 */ /* 0x000fe20000000000 */
[----:B------:R-:W-:Y:S01]  /*4ee0*/  @!UP0 UIADD3 UR32, UPT, UPT, UR21, 0x200, URZ ;  /* 0x0000020015208890 */ /* 0x000fe2000fffe0ff */
[----:B------:R-:W-:Y:S01]  /*4ef0*/  @!P1 IADD3 R8, P0, PT, R16, 0x580, RZ ;  /* 0x0000058010089810 */ /* 0x000fe20007f1e0ff */
[----:B------:R-:W-:Y:S01]  /*4f00*/  VOTEU.ALL UP0, P1 ;  /* 0x0000000000ff7886 */ /* 0x000fe20000800000 */
[----:B------:R-:W-:Y:S03]  /*4f10*/  UPRMT UR6, UR52, 0x654, UR33 ;  /* 0x0000065434067896 */ /* 0x000fe60008000021 */
[----:B------:R-:W-:Y:S02]  /*4f20*/  @!P1 IMAD.X R6, RZ, RZ, R17, P0 ;  /* 0x000000ffff069224 */ /* 0x000fe400000e0611 */
[----:B------:R-:W-:Y:S02]  /*4f30*/  IMAD.U32 R10, RZ, RZ, UR5 ;  /* 0x00000005ff0a7e24 */ /* 0x000fe4000f8e00ff */
[----:B------:R-:W-:Y:S03]  /*4f40*/  IMAD.U32 R11, RZ, RZ, UR4 ;  /* 0x00000004ff0b7e24 */ /* 0x000fe6000f8e00ff */
[----:B------:R-:W-:Y:S02]  /*4f50*/  @!P1 R2UR UR4, R10 ;  /* 0x000000000a0492ca */ /* 0x000fe400000e0000 */
[----:B------:R-:W-:Y:S11]  /*4f60*/  @!P1 R2UR UR5, R11 ;  /* 0x000000000b0592ca */ /* 0x000ff600000e0000 */
[----:B------:R-:W-:Y:S02]  /*4f70*/  @!UPT UIADD3 URZ, UPT, UPT, URZ, URZ, URZ ;  /* 0x000000fffffff290 */ /* 0x000fe4000fffe0ff */
[----:B------:R1:W-:Y:S01]  /*4f80*/  @!UP0 UTMALDG.3D [UR32], [UR4], desc[UR8] ;  /* 0x00000820040085b4 */ /* 0x0003e20008011000 */
[----:B------:R1:W-:Y:S01]  /*4f90*/  @!P1 SYNCS.ARRIVE.TRANS64.RED.A0TR RZ, [UR21+0x40], R0 ;  /* 0x00004000ffff99a7 */ /* 0x0003e20008300415 */
[----:B------:R-:W-:Y:S01]  /*4fa0*/  SYNCS.ARRIVE.TRANS64.RED.A1T0 RZ, [UR6], RZ ;  /* 0x000000ffffff79a7 */ /* 0x000fe20008100406 */
[----:B------:R-:W3:Y:S02]  /*4fb0*/  SYNCS.PHASECHK.TRANS64.TRYWAIT P2, [UR21+0x68], R9 ;  /* 0x00006809ff0075a7 */ /* 0x000ee40008041115 */
[----:B-1-3--:R-:W-:Y:S05]  /*4fc0*/  @!P2 BRA `(.L_x_86) ;  /* 0x0000004000b4a947 */ /* 0x00afea0003800000 */
.L_x_174:
        /* <DEDUP_REMOVED lines=8> */
[----:B------:R-:W-:Y:S01]  /*5050*/  @!UP0 UIADD3 UR24, UPT, UPT, UR21, 0x1200, URZ ;  /* 0x0000120015188890 */ /* 0x000fe2000fffe0ff */
[----:B------:R-:W-:Y:S01]  /*5060*/  VOTEU.ALL UP0, P1 ;  /* 0x0000000000ff7886 */ /* 0x000fe20000800000 */
[----:B------:R-:W-:Y:S01]  /*5070*/  UMOV UR27, UR35 ;  /* 0x00000023001b7c82 */ /* 0x000fe20008000000 */
[----:B------:R-:W-:Y:S02]  /*5080*/  UMOV UR28, UR36 ;  /* 0x00000024001c7c82 */ /* 0x000fe40008000000 */
[----:B------:R-:W-:Y:S01]  /*5090*/  IMAD.U32 R10, RZ, RZ, UR5 ;  /* 0x00000005ff0a7e24 */ /* 0x000fe2000f8e00ff */
[----:B------:R-:W-:Y:S01]  /*50a0*/  UPRMT UR6, UR52, 0x654, UR25 ;  /* 0x0000065434067896 */ /* 0x000fe20008000019 */
[----:B------:R-:W-:Y:S02]  /*50b0*/  IMAD.U32 R11, RZ, RZ, UR4 ;  /* 0x00000004ff0b7e24 */ /* 0x000fe4000f8e00ff */
[----:B------:R-:W-:Y:S01]  /*50c0*/  @!P1 IMAD.X R6, RZ, RZ, R17, P0 ;  /* 0x000000ffff069224 */ /* 0x000fe200000e0611 */
        /* <DEDUP_REMOVED lines=8> */
.L_x_176:
[----:B------:R-:W-:Y:S01]  /*5150*/  @!P1 R2UR UR5, R8 ;  /* 0x00000000080592ca */ /* 0x000fe200000e0000 */
[----:B------:R-:W-:Y:S01]  /*5160*/  VOTEU.ALL UP0, P1 ;  /* 0x0000000000ff7886 */ /* 0x000fe20000800000 */
[----:B------:R-:W-:Y:S01]  /*5170*/  @!P1 R2UR UR4, R6 ;  /* 0x00000000060492ca */ /* 0x000fe200000e0000 */
[----:B-1----:R-:W-:Y:S01]  /*5180*/  @!P1 IMAD.MOV.U32 R0, RZ, RZ, 0x1000 ;  /* 0x00001000ff009424 */ /* 0x002fe200078e00ff */
[----:B------:R-:W-:Y:S01]  /*5190*/  UMOV UR8, 0x0 ;  /* 0x0000000000087882 */ /* 0x000fe20000000000 */
[----:B------:R-:W-:Y:S01]  /*51a0*/  UMOV UR9, 0x10000000 ;  /* 0x1000000000097882 */ /* 0x000fe20000000000 */
[----:B------:R-:W-:Y:S01]  /*51b0*/  @!UP0 UIADD3 UR18, UPT, UPT, UR34, 0x40, URZ ;  /* 0x0000004022128890 */ /* 0x000fe2000fffe0ff */
[----:B------:R-:W-:Y:S01]  /*51c0*/  VIADD R14, R14, 0x1 ;  /* 0x000000010e0e7836 */ /* 0x000fe20000000000 */
[----:B------:R-:W-:Y:S01]  /*51d0*/  @!UP0 UIADD3 UR16, UPT, UPT, UR21, 0x2200, URZ ;  /* 0x0000220015108890 */ /* 0x000fe2000fffe0ff */
[----:B------:R-:W-:Y:S01]  /*51e0*/  VOTEU.ALL UP0, P1 ;  /* 0x0000000000ff7886 */ /* 0x000fe20000800000 */
[----:B------:R-:W-:Y:S01]  /*51f0*/  UMOV UR19, UR35 ;  /* 0x0000002300137c82 */ /* 0x000fe20008000000 */
[----:B------:R-:W-:Y:S02]  /*5200*/  UMOV UR20, UR36 ;  /* 0x0000002400147c82 */ /* 0x000fe40008000000 */
[----:B------:R-:W-:Y:S01]  /*5210*/  IMAD.U32 R10, RZ, RZ, UR5 ;  /* 0x00000005ff0a7e24 */ /* 0x000fe2000f8e00ff */
[----:B------:R-:W-:Y:S01]  /*5220*/  UPRMT UR6, UR52, 0x654, UR17 ;  /* 0x0000065434067896 */ /* 0x000fe20008000011 */
        /* <DEDUP_REMOVED lines=9> */
.L_x_178:
[----:B------:R-:W-:Y:S01]  /*52c0*/  @!P1 IADD3 R6, P0, PT, R16, 0x580, RZ ;  /* 0x0000058010069810 */ /* 0x000fe20007f1e0ff */
[----:B------:R-:W-:Y:S01]  /*52d0*/  VOTEU.ALL UP0, P1 ;  /* 0x0000000000ff7886 */ /* 0x000fe20000800000 */
[----:B------:R-:W-:Y:S01]  /*52e0*/  UMOV UR6, 0x0 ;  /* 0x0000000000067882 */ /* 0x000fe20000000000 */
[----:B------:R-:W-:Y:S01]  /*52f0*/  UMOV UR7, 0x10000000 ;  /* 0x1000000000077882 */ /* 0x000fe20000000000 */
[----:B------:R-:W-:Y:S01]  /*5300*/  @!P1 R2UR UR5, R6 ;  /* 0x00000000060592ca */ /* 0x000fe200000e0000 */
[----:B-1----:R-:W-:Y:S01]  /*5310*/  @!P1 IMAD.X R0, RZ, RZ, R17, P0 ;  /* 0x000000ffff009224 */ /* 0x002fe200000e0611 */
[----:B------:R-:W-:Y:S01]  /*5320*/  @!UP0 UIADD3 UR10, UPT, UPT, UR34, 0x60, URZ ;  /* 0x00000060220a8890 */ /* 0x000fe2000fffe0ff */
[----:B------:R-:W-:Y:S01]  /*5330*/  R2UR UR16, R51 ;  /* 0x00000000331072ca */ /* 0x000fe200000e0000 */
[----:B------:R-:W-:Y:S01]  /*5340*/  @!UP0 UIADD3 UR8, UPT, UPT, UR21, 0x3200, URZ ;  /* 0x0000320015088890 */ /* 0x000fe2000fffe0ff */
[----:B------:R-:W-:Y:S01]  /*5350*/  ISETP.NE.AND P0, PT, R14, 0x2, PT ;  /* 0x000000020e00780c */ /* 0x000fe20003f05270 */
[----:B------:R-:W-:Y:S01]  /*5360*/  @!UP0 UIADD3 UR9, UPT, UPT, UR21, 0x58, URZ ;  /* 0x0000005815098890 */ /* 0x000fe2000fffe0ff */
[----:B------:R-:W-:Y:S01]  /*5370*/  @!P1 R2UR UR4, R0 ;  /* 0x00000000000492ca */ /* 0x000fe200000e0000 */
[----:B------:R-:W-:Y:S01]  /*5380*/  VOTEU.ALL UP0, P1 ;  /* 0x0000000000ff7886 */ /* 0x000fe20000800000 */
[----:B------:R-:W-:Y:S01]  /*5390*/  UMOV UR11, UR35 ;  /* 0x00000023000b7c82 */ /* 0x000fe20008000000 */
[----:B------:R-:W-:Y:S01]  /*53a0*/  UMOV UR12, UR36 ;  /* 0x00000024000c7c82 */ /* 0x000fe20008000000 */
[----:B------:R-:W-:Y:S01]  /*53b0*/  SEL R0, RZ, 0x1, P0 ;  /* 0x00000001ff007807 */ /* 0x000fe20000000000 */
[----:B------:R-:W-:Y:S01]  /*53c0*/  UIADD3 UR20, UPT, UPT, UR13, UR63, URZ ;  /* 0x0000003f0d147290 */ /* 0x000fe2000fffe0ff */
[----:B------:R-:W-:Y:S01]  /*53d0*/  IMAD.U32 R8, RZ, RZ, UR5 ;  /* 0x00000005ff087e24 */ /* 0x000fe2000f8e00ff */
[----:B------:R-:W-:Y:S01]  /*53e0*/  LOP3.LUT R15, R15, 0x1, RZ, 0x3c, !PT ;  /* 0x000000010f0f7812 */ /* 0x000fe200078e3cff */
[----:B------:R-:W-:Y:S01]  /*53f0*/  UPLOP3.LUT UP3, UPT, UPT, UPT, UPT, 0x80, 0x8 ;  /* 0x000000000008789c */ /* 0x000fe20003f6f070 */
[----:B------:R-:W-:Y:S01]  /*5400*/  LOP3.LUT R13, R13, R0, RZ, 0x3c, !PT ;  /* 0x000000000d0d7212 */ /* 0x000fe200078e3cff */
[----:B------:R-:W-:Y:S01]  /*5410*/  UIADD3 UR16, UPT, UPT, UR14, UR16, URZ ;  /* 0x000000100e107290 */ /* 0x000fe2000fffe0ff */
[----:B------:R-:W-:Y:S01]  /*5420*/  SEL R14, R14, RZ, P0 ;  /* 0x000000ff0e0e7207 */ /* 0x000fe20000000000 */
[----:B------:R-:W-:Y:S01]  /*5430*/  UMOV UR36, UR29 ;  /* 0x0000001d00247c82 */ /* 0x000fe20008000000 */
[----:B------:R-:W-:Y:S01]  /*5440*/  IMAD.U32 R9, RZ, RZ, UR4 ;  /* 0x00000004ff097e24 */ /* 0x000fe2000f8e00ff */
[----:B------:R-:W-:Y:S04]  /*5450*/  @!P1 R2UR UR4, R8 ;  /* 0x00000000080492ca */ /* 0x000fe800000e0000 */
[----:B------:R-:W-:Y:S11]  /*5460*/  @!P1 R2UR UR5, R9 ;  /* 0x00000000090592ca */ /* 0x000ff600000e0000 */
[----:B------:R-:W-:Y:S02]  /*5470*/  @!UPT UIADD3 URZ, UPT, UPT, URZ, URZ, URZ ;  /* 0x000000fffffff290 */ /* 0x000fe4000fffe0ff */
[----:B------:R3:W-:Y:S01]  /*5480*/  @!UP0 UTMALDG.3D [UR8], [UR4], desc[UR6] ;  /* 0x00000608040085b4 */ /* 0x0007e20008011000 */
[----:B------:R3:W-:Y:S01]  /*5490*/  @!P1 SYNCS.ARRIVE.TRANS64.RED.A0TR RZ, [UR21+0x58], R7 ;  /* 0x00005807ffff99a7 */ /* 0x0007e20008300415 */
[----:B------:R-:W-:Y:S01]  /*54a0*/  SYNCS.ARRIVE.TRANS64.RED.A1T0 RZ, [UR37], RZ ;  /* 0x000000ffffff79a7 */ /* 0x000fe20008100425 */
[----:B------:R-:W-:Y:S05]  /*54b0*/  BRA.U UP1, `(.L_x_89) ;  /* 0xfffffff101687547 */ /* 0x000fea000b83ffff */
[----:B------:R-:W-:-:S04]  /*54c0*/  SHF.L.U32 R2, R15, 0x1f, RZ ;  /* 0x0000001f0f027819 */ /* 0x000fc800000006ff */
[----:B------:R-:W1:Y:S02]  /*54d0*/  SYNCS.PHASECHK.TRANS64.TRYWAIT P0, [UR21+0x60], R2 ;  /* 0x00006002ff0075a7 */ /* 0x000e640008001115 */
[----:B-1----:R-:W-:Y:S05]  /*54e0*/  @!P0 BRA `(.L_x_90) ;  /* 0x0000003c00b48947 */ /* 0x002fea0003800000 */
.L_x_180:
[----:B------:R-:W4:Y:S02]  /*54f0*/  SYNCS.PHASECHK.TRANS64.TRYWAIT P0, [UR21+0x68], R2 ;  /* 0x00006802ff0075a7 */ /* 0x000f240008001115 */
[----:B----4-:R-:W-:Y:S05]  /*5500*/  @!P0 BRA `(.L_x_91) ;  /* 0x0000003c00c48947 */ /* 0x010fea0003800000 */
.L_x_182:
[----:B------:R-:W4:Y:S02]  /*5510*/  SYNCS.PHASECHK.TRANS64.TRYWAIT P0, [UR21+0x70], R2 ;  /* 0x00007002ff0075a7 */ /* 0x000f240008001115 */
[----:B----4-:R-:W-:Y:S05]  /*5520*/  @!P0 BRA `(.L_x_92) ;  /* 0x0000003c00d48947 */ /* 0x010fea0003800000 */
.L_x_184:
[----:B-1----:R-:W-:-:S07]  /*5530*/  MOV R0, UR21 ;  /* 0x0000001500007c02 */ /* 0x002fce0008000f00 */
.L_x_93:
[----:B-1----:R-:W-:-:S04]  /*5540*/  SHF.L.U32 R2, R15, 0x1f, RZ ;  /* 0x0000001f0f027819 */ /* 0x002fc800000006ff */
[----:B------:R1:W4:Y:S03]  /*5550*/  SYNCS.PHASECHK.TRANS64.TRYWAIT P0, [R0+URZ+0x78], R2 ;  /* 0x00007802000075a7 */ /* 0x00032600080011ff */
[----:B----4-:R-:W-:Y:S05]  /*5560*/  @!P0 NANOSLEEP.SYNCS 0x989680 ;  /* 0x009896800000895d */ /* 0x010fea0003900000 */
[----:B------:R-:W4:Y:S02]  /*5570*/  @!P0 SYNCS.PHASECHK.TRANS64 P0, [R0+URZ+0x78], R2 ;  /* 0x00007802000085a7 */ /* 0x000f2400080010ff */
[----:B--234-:R-:W-:Y:S05]  /*5580*/  @P0 EXIT ;  /* 0x000000000000094d */ /* 0x01cfea0003800000 */
[----:B------:R-:W-:Y:S05]  /*5590*/  BRA `(.L_x_93) ;  /* 0xfffffffc00e87947 */ /* 0x000fea000383ffff */
.L_x_78:
[----:B------:R-:W-:-:S06]  /*55a0*/  UISETP.GE.AND UP0, UPT, UR17, 0x4, UPT ;  /* 0x000000041100788c */ /* 0x000fcc000bf06270 */
[----:B------:R-:W-:-:S13]  /*55b0*/  PLOP3.LUT P0, PT, PT, PT, UP0, 0x80, 0x8 ;  /* 0x000000000008781c */ /* 0x000fda0003f0f008 */
[----:B-1----:R-:W-:Y:S05]  /*55c0*/  @!P0 EXIT ;  /* 0x000000000000894d */ /* 0x002fea0003800000 */
[----:B------:R-:W-:Y:S01]  /*55d0*/  BAR.SYNC.DEFER_BLOCKING 0x6, 0xa0 ;  /* 0x0182800000007b1d */ /* 0x000fe20000010000 */
[C---:B------:R-:W-:Y:S01]  /*55e0*/  IMAD.SHL.U32 R5, R59.reuse, 0x20, RZ ;  /* 0x000000203b057824 */ /* 0x040fe200078e00ff */
[C---:B------:R-:W-:Y:S01]  /*55f0*/  LOP3.LUT P0, RZ, R59.reuse, 0x4, RZ, 0xc0, !PT ;  /* 0x000000043bff7812 */ /* 0x040fe2000780c0ff */
[C---:B------:R-:W-:Y:S01]  /*5600*/  IMAD.SHL.U32 R4, R59.reuse, 0x10, RZ ;  /* 0x000000103b047824 */ /* 0x040fe200078e00ff */
[----:B------:R-:W-:Y:S01]  /*5610*/  CS2R R54, SRZ ;  /* 0x0000000000367805 */ /* 0x000fe2000001ff00 */
[----:B------:R-:W-:Y:S01]  /*5620*/  IMAD.SHL.U32 R48, R59, 0x4, RZ ;  /* 0x000000043b307824 */ /* 0x000fe200078e00ff */
[----:B------:R-:W-:Y:S02]  /*5630*/  UMOV UR44, 0x400 ;  /* 0x00000400002c7882 */ /* 0x000fe40000000000 */
[----:B------:R-:W1:Y:S01]  /*5640*/  LDC.64 R44, c[0x0][0x888] ;  /* 0x00022200ff2c7b82 */ /* 0x000e620000000a00 */
[----:B------:R-:W-:Y:S01]  /*5650*/  ULEA UR44, UR52, UR44, 0x18 ;  /* 0x0000002c342c7291 */ /* 0x000fe2000f8ec0ff */
[----:B------:R-:W-:Y:S01]  /*5660*/  LOP3.LUT R6, R5, 0xc0, RZ, 0xc0, !PT ;  /* 0x000000c005067812 */ /* 0x000fe200078ec0ff */
[----:B------:R-:W-:Y:S01]  /*5670*/  IMAD.U32 R23, R59, 0x10000, RZ ;  /* 0x000100003b177824 */ /* 0x000fe200078e00ff */
[----:B------:R-:W-:Y:S01]  /*5680*/  LOP3.LUT R4, R4, 0x600, RZ, 0xc0, !PT ;  /* 0x0000060004047812 */ /* 0x000fe200078ec0ff */
[----:B------:R-:W-:Y:S01]  /*5690*/  UIADD3 UR4, UPT, UPT, UR44, 0x200, URZ ;  /* 0x000002002c047890 */ /* 0x000fe2000fffe0ff */
[----:B------:R-:W-:Y:S01]  /*56a0*/  LOP3.LUT R48, R6, 0x18, R48, 0xf8, !PT ;  /* 0x0000001806307812 */ /* 0x000fe200078ef830 */
[----:B------:R-:W-:Y:S01]  /*56b0*/  IMAD.MOV.U32 R58, RZ, RZ, 0x20 ;  /* 0x00000020ff3a7424 */ /* 0x000fe200078e00ff */
[----:B------:R-:W2:Y:S01]  /*56c0*/  LDC.64 R46, c[0x0][0x890] ;  /* 0x00022400ff2e7b82 */ /* 0x000ea20000000a00 */
[----:B------:R-:W-:Y:S01]  /*56d0*/  SHF.R.U32.HI R6, RZ, 0x1, R59 ;  /* 0x00000001ff067819 */ /* 0x000fe2000001163b */
[----:B------:R-:W-:Y:S01]  /*56e0*/  IMAD.MOV.U32 R57, RZ, RZ, 0x1 ;  /* 0x00000001ff397424 */ /* 0x000fe200078e00ff */
[--C-:B------:R-:W-:Y:S01]  /*56f0*/  LOP3.LUT R4, R4, 0x20, R5.reuse, 0xf8, !PT ;  /* 0x0000002004047812 */ /* 0x100fe200078ef805 */
[----:B------:R-:W-:Y:S01]  /*5700*/  IMAD.MOV.U32 R22, RZ, RZ, RZ ;  /* 0x000000ffff167224 */ /* 0x000fe200078e00ff */
[----:B------:R-:W-:Y:S01]  /*5710*/  LOP3.LUT R23, R23, 0x600000, RZ, 0xc0, !PT ;  /* 0x0060000017177812 */ /* 0x000fe200078ec0ff */
[----:B------:R-:W-:Y:S01]  /*5720*/  IMAD.MOV.U32 R56, RZ, RZ, RZ ;  /* 0x000000ffff387224 */ /* 0x000fe200078e00ff */
[----:B------:R-:W-:Y:S01]  /*5730*/  LOP3.LUT R48, R48, 0x8, R6, 0x78, !PT ;  /* 0x0000000830307812 */ /* 0x000fe200078e7806 */
[----:B------:R-:W3:Y:S01]  /*5740*/  LDC.64 R42, c[0x0][0x8b0] ;  /* 0x00022c00ff2a7b82 */ /* 0x000ee20000000a00 */
[----:B------:R-:W4:Y:S01]  /*5750*/  LDS R0, [UR44+0x140] ;  /* 0x0001402cff007984 */ /* 0x000f220008000800 */
[----:B------:R-:W-:Y:S01]  /*5760*/  LOP3.LUT R4, R4, 0x100, R5, 0xf8, !PT ;  /* 0x0000010004047812 */ /* 0x000fe200078ef805 */
[----:B------:R-:W-:Y:S01]  /*5770*/  IMAD.U32 R52, RZ, RZ, UR4 ;  /* 0x00000004ff347e24 */ /* 0x000fe2000f8e00ff */
[----:B------:R-:W-:Y:S01]  /*5780*/  LOP3.LUT R59, R59, 0x60, RZ, 0xc0, !PT ;  /* 0x000000603b3b7812 */ /* 0x000fe200078ec0ff */
[----:B------:R-:W1:Y:S01]  /*5790*/  LDCU UR60, c[0x0][0x370] ;  /* 0x00006e00ff3c77ac */ /* 0x000e620008000800 */
[----:B------:R-:W-:-:S02]  /*57a0*/  LOP3.LUT R48, R4, R48, RZ, 0xfc, !PT ;  /* 0x0000003004307212 */ /* 0x000fc400078efcff */
[----:B------:R-:W1:Y:S01]  /*57b0*/  LDC.64 R40, c[0x0][0x8a8] ;  /* 0x00022a00ff287b82 */ /* 0x000e620000000a00 */
[----:B------:R-:W-:Y:S01]  /*57c0*/  SEL R58, R58, 0xffffffe0, !P0 ;  /* 0xffffffe03a3a7807 */ /* 0x000fe20004000000 */
[----:B------:R-:W1:Y:S01]  /*57d0*/  LDCU UR43, c[0x0][0xb0c] ;  /* 0x00016180ff2b77ac */ /* 0x000e620008000800 */
[----:B------:R-:W1:Y:S01]  /*57e0*/  LDCU UR39, c[0x0][0xb30] ;  /* 0x00016600ff2777ac */ /* 0x000e620008000800 */
[----:B------:R-:W1:Y:S01]  /*57f0*/  LDCU.64 UR54, c[0x0][0x888] ;  /* 0x00011100ff3677ac */ /* 0x000e620008000a00 */
[----:B------:R-:W1:Y:S01]  /*5800*/  LDCU.64 UR40, c[0x0][0xb28] ;  /* 0x00016500ff2877ac */ /* 0x000e620008000a00 */
[----:B------:R-:W1:Y:S01]  /*5810*/  LDCU.128 UR56, c[0x0][0xb10] ;  /* 0x00016200ff3877ac */ /* 0x000e620008000c00 */
[----:B------:R-:W1:Y:S01]  /*5820*/  LDCU UR53, c[0x0][0x374] ;  /* 0x00006e80ff3577ac */ /* 0x000e620008000800 */
[----:B------:R-:W-:Y:S01]  /*5830*/  UMOV UR47, URZ ;  /* 0x000000ff002f7c82 */ /* 0x000fe20008000000 */
[----:B------:R-:W-:Y:S01]  /*5840*/  UMOV UR46, URZ ;  /* 0x000000ff002e7c82 */ /* 0x000fe20008000000 */
[----:B--2-4-:R-:W-:-:S07]  /*5850*/  IMAD.IADD R23, R0, 0x1, R23 ;  /* 0x0000000100177824 */ /* 0x014fce00078e0217 */
.L_x_137:
[C---:B------:R-:W-:Y:S02]  /*5860*/  LEA R3, R54.reuse, UR44, 0x3 ;  /* 0x0000002c36037c11 */ /* 0x040fe4000f8e18ff */
[----:B------:R-:W-:Y:S02]  /*5870*/  SHF.L.U32 R0, R55, 0x1f, RZ ;  /* 0x0000001f37007819 */ /* 0x000fe400000006ff */
[----:B-1----:R-:W-:Y:S02]  /*5880*/  LEA R4, R54, UR44, 0x4 ;  /* 0x0000002c36047c11 */ /* 0x002fe4000f8e20ff */
[----:B--2---:R-:W2:Y:S02]  /*5890*/  SYNCS.PHASECHK.TRANS64.TRYWAIT P0, [R3+URZ+0x90], R0 ;  /* 0x00009000030075a7 */ /* 0x004ea400080011ff */
[----:B--2---:R-:W-:Y:S05]  /*58a0*/  @!P0 BRA `(.L_x_94) ;  /* 0x0000003c000c8947 */ /* 0x004fea0003800000 */
.L_x_185:
        /* <DEDUP_REMOVED lines=11> */
[----:B------:R-:W-:Y:S01]  /*5960*/  PLOP3.LUT P0, PT, PT, PT, UP1, 0x80, 0x8 ;  /* 0x000000000008781c */ /* 0x000fe20003f0f018 */
[----:B------:R-:W-:Y:S11]  /*5970*/  UP2UR UR62, UPR, URZ, 0x2 ;  /* 0x00000002ff3e7883 */ /* 0x000ff60008000000 */
[----:B------:R-:W-:Y:S01]  /*5980*/  @!UPT UIADD3 URZ, UPT, UPT, URZ, URZ, URZ ;  /* 0x000000fffffff290 */ /* 0x000fe2000fffe0ff */
[----:B--2---:R-:W-:Y:S02]  /*5990*/  @P0 SHF.R.U32.HI R0, RZ, 0x10, R5 ;  /* 0x00000010ff000819 */ /* 0x004fe40000011605 */
        /* <DEDUP_REMOVED lines=12> */
[----:B------:R-:W2:Y:S01]  /*5a60*/  LDCU UR12, c[0x0][0xb20] ;  /* 0x00016400ff0c77ac */ /* 0x000ea20008000800 */
[----:B------:R-:W-:Y:S02]  /*5a70*/  UIMAD.WIDE.U32 UR4, UR53, UR59, URZ ;  /* 0x0000003b350472a5 */ /* 0x000fe4000f8e00ff */
[----:B------:R-:W-:Y:S02]  /*5a80*/  UIMAD.WIDE.U32 UR6, UR60, UR56, URZ ;  /* 0x000000383c0672a5 */ /* 0x000fe4000f8e00ff */
[----:B------:R-:W-:Y:S02]  /*5a90*/  UISETP.NE.AND UP0, UPT, UR58, 0x1, UPT ;  /* 0x000000013a00788c */ /* 0x000fe4000bf05270 */
[----:B------:R-:W-:Y:S02]  /*5aa0*/  UIMAD.WIDE.U32 UR8, UR37, UR59, URZ ;  /* 0x0000003b250872a5 */ /* 0x000fe4000f8e00ff */
[----:B------:R-:W-:Y:S02]  /*5ab0*/  UIMAD.WIDE.U32 UR10, UR38, UR56, URZ ;  /* 0x00000038260a72a5 */ /* 0x000fe4000f8e00ff */
[----:B------:R-:W-:Y:S02]  /*5ac0*/  UISETP.NE.AND UP1, UPT, UR43, 0x1, UPT ;  /* 0x000000012b00788c */ /* 0x000fe4000bf25270 */
[----:B------:R-:W-:Y:S01]  /*5ad0*/  UISETP.NE.AND UP2, UPT, UR42, 0x1, UPT ;  /* 0x000000012a00788c */ /* 0x000fe2000bf45270 */
[----:B------:R-:W-:Y:S02]  /*5ae0*/  UMOV UR4, UR5 ;  /* 0x0000000500047c82 */ /* 0x000fe40008000000 */
[----:B--2---:R-:W-:Y:S03]  /*5af0*/  USHF.R.U32.HI UR5, URZ, UR12, UR4 ;  /* 0x0000000cff057299 */ /* 0x004fe60008011604 */
[----:B------:R-:W-:Y:S02]  /*5b00*/  UMOV UR4, UR7 ;  /* 0x0000000700047c82 */ /* 0x000fe40008000000 */
[----:B------:R-:W-:Y:S02]  /*5b10*/  USHF.R.U32.HI UR7, URZ, UR57, UR4 ;  /* 0x00000039ff077299 */ /* 0x000fe40008011604 */
[----:B------:R-:W-:Y:S02]  /*5b20*/  USEL UR4, UR53, UR5, !UP0 ;  /* 0x0000000535047287 */ /* 0x000fe4000c000000 */
[----:B------:R-:W-:Y:S01]  /*5b30*/  USEL UR7, UR60, UR7, !UP1 ;  /* 0x000000073c077287 */ /* 0x000fe2000c800000 */
[----:B------:R-:W-:Y:S01]  /*5b40*/  UMOV UR5, UR9 ;  /* 0x0000000900057c82 */ /* 0x000fe20008000000 */
[----:B------:R-:W-:Y:S02]  /*5b50*/  UIMAD.WIDE.U32 UR8, UR4, UR40, URZ ;  /* 0x00000028040872a5 */ /* 0x000fe4000f8e00ff */
[----:B------:R-:W-:Y:S03]  /*5b60*/  USHF.R.U32.HI UR6, URZ, UR12, UR5 ;  /* 0x0000000cff067299 */ /* 0x000fe60008011605 */
[----:B------:R-:W-:Y:S01]  /*5b70*/  UMOV UR5, UR11 ;  /* 0x0000000b00057c82 */ /* 0x000fe20008000000 */
[----:B------:R-:W-:Y:S02]  /*5b80*/  UIMAD.WIDE.U32 UR10, UR7, UR40, URZ ;  /* 0x00000028070a72a5 */ /* 0x000fe4000f8e00ff */
[----:B------:R-:W-:Y:S02]  /*5b90*/  USHF.R.U32.HI UR12, URZ, UR57, UR5 ;  /* 0x00000039ff0c7299 */ /* 0x000fe40008011605 */
[----:B------:R-:W-:Y:S01]  /*5ba0*/  USEL UR6, UR37, UR6, !UP0 ;  /* 0x0000000625067287 */ /* 0x000fe2000c000000 */
[----:B------:R-:W-:Y:S02]  /*5bb0*/  UMOV UR5, UR9 ;  /* 0x0000000900057c82 */ /* 0x000fe40008000000 */
[----:B------:R-:W-:Y:S01]  /*5bc0*/  UMOV UR10, UR11 ;  /* 0x0000000b000a7c82 */ /* 0x000fe20008000000 */
[----:B------:R-:W-:Y:S02]  /*5bd0*/  @UP2 USHF.R.U32.HI UR4, URZ, UR41, UR5 ;  /* 0x00000029ff042299 */ /* 0x000fe40008011605 */
[----:B------:R-:W-:Y:S02]  /*5be0*/  @UP2 USHF.R.U32.HI UR7, URZ, UR41, UR10 ;  /* 0x00000029ff072299 */ /* 0x000fe4000801160a */
[----:B------:R-:W-:Y:S02]  /*5bf0*/  UIMAD UR4, UR42, UR4, URZ ;  /* 0x000000042a0472a4 */ /* 0x000fe4000f8e02ff */
        /* <DEDUP_REMOVED lines=8> */
[----:B------:R-:W-:Y:S02]  /*5c80*/  USEL UR11, UR6, UR4, !UP2 ;  /* 0x00000004060b7287 */ /* 0x000fe4000d000000 */
[----:B------:R-:W-:Y:S02]  /*5c90*/  UIADD3 UR8, UPT, UPT, -UR5, URZ, URZ ;  /* 0x000000ff05087290 */ /* 0x000fe4000fffe1ff */
[----:B------:R-:W-:Y:S01]  /*5ca0*/  UIADD3 UR10, UPT, UPT, -UR11, URZ, URZ ;  /* 0x000000ff0b0a7290 */ /* 0x000fe2000fffe1ff */
[----:B------:R-:W-:Y:S01]  /*5cb0*/  @!UP0 UMOV UR4, UR9 ;  /* 0x0000000900048c82 */ /* 0x000fe20008000000 */
[----:B------:R-:W-:Y:S02]  /*5cc0*/  UIADD3 UR9, UPT, UPT, -UR6, URZ, URZ ;  /* 0x000000ff06097290 */ /* 0x000fe4000fffe1ff */
[----:B------:R-:W-:Y:S02]  /*5cd0*/  @!UP0 USHF.R.U32.HI UR4, URZ, UR41, UR4 ;  /* 0x00000029ff048299 */ /* 0x000fe40008011604 */
[----:B------:R-:W-:Y:S02]  /*5ce0*/  UIMAD UR10, UR42, UR10, UR6 ;  /* 0x0000000a2a0a72a4 */ /* 0x000fe4000f8e0206 */
[----:B------:R-:W-:Y:S04]  /*5cf0*/  @!UP0 USEL UR4, UR5, UR4, !UP2 ;  /* 0x0000000405048287 */ /* 0x000fe8000d000000 */
[----:B------:R-:W-:Y:S02]  /*5d00*/  @!UP0 UIMAD UR10, UR7, UR10, UR4 ;  /* 0x0000000a070a82a4 */ /* 0x000fe4000f8e0204 */
[----:B------:R-:W-:Y:S02]  /*5d10*/  @!UP0 UIADD3 UR11, UPT, UPT, UR11, -UR4, URZ ;  /* 0x800000040b0b8290 */ /* 0x000fe4000fffe0ff */
[----:B------:R-:W-:Y:S02]  /*5d20*/  UIMAD UR7, UR43, UR8, UR38 ;  /* 0x000000082b0772a4 */ /* 0x000fe4000f8e0226 */
[----:B------:R-:W-:Y:S02]  /*5d30*/  @!UP0 UIMAD UR6, UR11, UR42, UR5 ;  /* 0x0000002a0b0682a4 */ /* 0x000fe4000f8e0205 */
[----:B------:R-:W-:Y:S01]  /*5d40*/  UIMAD UR4, UR58, UR9, UR37 ;  /* 0x000000093a0472a4 */ /* 0x000fe2000f8e0225 */
[----:B------:R-:W-:Y:S02]  /*5d50*/  @!UP0 UMOV UR5, UR10 ;  /* 0x0000000a00058c82 */ /* 0x000fe40008000000 */
[----:B------:R-:W-:Y:S02]  /*5d60*/  UIMAD UR38, UR5, UR43, UR7 ;  /* 0x0000002b052672a4 */ /* 0x000fe4000f8e0207 */
[----:B------:R-:W-:Y:S11]  /*5d70*/  UIMAD UR37, UR6, UR58, UR4 ;  /* 0x0000003a062572a4 */ /* 0x000ff6000f8e0204 */
[----:B------:R-:W-:Y:S01]  /*5d80*/  @!UPT UIADD3 URZ, UPT, UPT, URZ, URZ, URZ ;  /* 0x000000fffffff290 */ /* 0x000fe2000fffe0ff */
.L_x_95:
[----:B------:R-:W-:Y:S01]  /*5d90*/  UISETP.NE.AND UP0, UPT, UR39, 0x1, UPT ;  /* 0x000000012700788c */ /* 0x000fe2000bf05270 */
[----:B------:R-:W-:Y:S01]  /*5da0*/  LOP3.LUT P0, RZ, R52, 0x1b0, RZ, 0xc0, !PT ;  /* 0x000001b034ff7812 */ /* 0x000fe2000780c0ff */
[----:B------:R-:W-:Y:S01]  /*5db0*/  USHF.L.U32 UR50, UR16, 0x6, URZ ;  /* 0x0000000610327899 */ /* 0x000fe200080006ff */
[----:B------:R-:W-:Y:S01]  /*5dc0*/  BSSY.RECONVERGENT B6, `(.L_x_96) ;  /* 0x0000034000067945 */ /* 0x000fe20003800200 */
[----:B------:R-:W-:Y:S01]  /*5dd0*/  USHF.L.U32 UR49, UR20, 0x7, URZ ;  /* 0x0000000714317899 */ /* 0x000fe200080006ff */
[----:B------:R-:W-:Y:S06]  /*5de0*/  IADD3 R54, PT, PT, R54, 0x1, RZ ;  /* 0x0000000136367810 */ /* 0x000fec0007ffe0ff */
[----:B------:R-:W2:Y:S01]  /*5df0*/  @!UP0 LDCU.128 UR12, c[0x0][0xb10] ;  /* 0x00016200ff0c87ac */ /* 0x000ea20008000c00 */
[----:B------:R-:W4:Y:S01]  /*5e00*/  @!UP0 LDCU UR5, c[0x0][0xb0c] ;  /* 0x00016180ff0587ac */ /* 0x000f220008000800 */
[----:B------:R-:W3:Y:S01]  /*5e10*/  @!UP0 LDCU UR10, c[0x0][0xb20] ;  /* 0x00016400ff0a87ac */ /* 0x000ee20008000800 */
[----:B--2---:R-:W-:Y:S02]  /*5e20*/  UIMAD.WIDE.U32 UR8, UR38, UR12, URZ ;  /* 0x0000000c260872a5 */ /* 0x004fe4000f8e00ff */
[----:B------:R-:W-:Y:S02]  /*5e30*/  UIMAD.WIDE.U32 UR6, UR37, UR15, URZ ;  /* 0x0000000f250672a5 */ /* 0x000fe4000f8e00ff */
[----:B------:R-:W-:Y:S03]  /*5e40*/  @!UP0 UISETP.NE.AND UP1, UPT, UR14, 0x1, UPT ;  /* 0x000000010e00888c */ /* 0x000fe6000bf25270 */
[----:B------:R-:W-:Y:S01]  /*5e50*/  @!UP0 UMOV UR4, UR9 ;  /* 0x0000000900048c82 */ /* 0x000fe20008000000 */
[----:B----4-:R-:W-:Y:S02]  /*5e60*/  @!UP0 UISETP.NE.AND UP2, UPT, UR5, 0x1, UPT ;  /* 0x000000010500888c */ /* 0x010fe4000bf45270 */
[----:B------:R-:W-:Y:S01]  /*5e70*/  @!UP0 USHF.R.U32.HI UR4, URZ, UR13, UR4 ;  /* 0x0000000dff048299 */ /* 0x000fe20008011604 */
[----:B------:R-:W-:Y:S02]  /*5e80*/  @!UP0 UMOV UR6, UR7 ;  /* 0x0000000700068c82 */ /* 0x000fe40008000000 */
[----:B---3--:R-:W-:Y:S02]  /*5e90*/  @!UP0 USHF.R.U32.HI UR6, URZ, UR10, UR6 ;  /* 0x0000000aff068299 */ /* 0x008fe40008011606 */
[----:B------:R-:W-:Y:S02]  /*5ea0*/  @!UP0 USEL UR7, UR38, UR4, !UP2 ;  /* 0x0000000426078287 */ /* 0x000fe4000d000000 */
[----:B------:R-:W-:Y:S04]  /*5eb0*/  @!UP0 USEL UR6, UR37, UR6, !UP1 ;  /* 0x0000000625068287 */ /* 0x000fe8000c800000 */
[----:B------:R-:W-:Y:S02]  /*5ec0*/  @!UP0 UIADD3 UR4, UPT, UPT, -UR7, UR6, URZ ;  /* 0x0000000607048290 */ /* 0x000fe4000fffe1ff */
[----:B------:R-:W-:Y:S02]  /*5ed0*/  @!UP0 UIADD3 UR6, UPT, UPT, UR7, -UR6, URZ ;  /* 0x8000000607068290 */ /* 0x000fe4000fffe0ff */
[----:B------:R-:W-:Y:S02]  /*5ee0*/  @!UP0 UIMAD UR38, UR4, UR5, UR38 ;  /* 0x00000005042682a4 */ /* 0x000fe4000f8e0226 */
[----:B------:R-:W-:Y:S01]  /*5ef0*/  @!UP0 UIMAD UR37, UR6, UR14, UR37 ;  /* 0x0000000e062582a4 */ /* 0x000fe2000f8e0225 */
[----:B------:R-:W-:Y:S11]  /*5f00*/  @!P0 BRA `(.L_x_97) ;  /* 0x00000000007c8947 */ /* 0x000ff60003800000 */
[----:B------:R-:W2:Y:S01]  /*5f10*/  LDCU.64 UR8, c[0x4][0x80] ;  /* 0x01001000ff0877ac */ /* 0x000ea20008000a00 */
[----:B------:R-:W-:Y:S01]  /*5f20*/  MOV R2, 0x0 ;  /* 0x0000000000027802 */ /* 0x000fe20000000f00 */
[----:B------:R-:W-:Y:S02]  /*5f30*/  HFMA2 R12, -RZ, RZ, 0, 5.9604644775390625e-08 ;  /* 0x00000001ff0c7431 */ /* 0x000fe400000001ff */
[----:B------:R-:W-:Y:S01]  /*5f40*/  IMAD.MOV.U32 R8, RZ, RZ, 0x70 ;  /* 0x00000070ff087424 */ /* 0x000fe200078e00ff */
[----:B------:R3:W4:Y:S01]  /*5f50*/  LDC.64 R14, c[0x4][R2] ;  /* 0x01000000020e7b82 */ /* 0x0007220000000a00 */
[----:B------:R-:W1:Y:S01]  /*5f60*/  LDCU.64 UR6, c[0x4][0x88] ;  /* 0x01001100ff0677ac */ /* 0x000e620008000a00 */
[----:B------:R-:W-:Y:S01]  /*5f70*/  IMAD.MOV.U32 R13, RZ, RZ, RZ ;  /* 0x000000ffff0d7224 */ /* 0x000fe200078e00ff */
[----:B------:R-:W1:Y:S01]  /*5f80*/  LDCU.64 UR4, c[0x4][0x8] ;  /* 0x01000100ff0477ac */ /* 0x000e620008000a00 */
[----:B--2---:R-:W-:Y:S01]  /*5f90*/  MOV R5, UR9 ;  /* 0x0000000900057c02 */ /* 0x004fe20008000f00 */
[----:B------:R-:W-:Y:S01]  /*5fa0*/  IMAD.U32 R4, RZ, RZ, UR8 ;  /* 0x00000008ff047e24 */ /* 0x000fe2000f8e00ff */
[----:B-1----:R-:W-:Y:S01]  /*5fb0*/  MOV R7, UR7 ;  /* 0x0000000700077c02 */ /* 0x002fe20008000f00 */
[----:B------:R-:W-:Y:S01]  /*5fc0*/  IMAD.U32 R6, RZ, RZ, UR6 ;  /* 0x00000006ff067e24 */ /* 0x000fe2000f8e00ff */
[----:B------:R-:W-:Y:S01]  /*5fd0*/  MOV R11, UR5 ;  /* 0x00000005000b7c02 */ /* 0x000fe20008000f00 */
[----:B------:R-:W-:Y:S02]  /*5fe0*/  IMAD.U32 R10, RZ, RZ, UR4 ;  /* 0x00000004ff0a7e24 */ /* 0x000fe4000f8e00ff */
[----:B------:R-:W-:Y:S07]  /*5ff0*/  LEPC R20, `(.L_x_98) ;  /* 0x000000001014794e */ /* 0x000fee0000000000 */
[----:B---345:R-:W-:Y:S05]  /*6000*/  CALL.ABS.NOINC R14 ;  /* 0x000000000e007343 */ /* 0x038fea0003c00000 */
.L_x_98:
[----:B------:R-:W1:Y:S01]  /*6010*/  LDCU.64 UR8, c[0x4][0x80] ;  /* 0x01001000ff0877ac */ /* 0x000e620008000a00 */
[----:B------:R-:W2:Y:S01]  /*6020*/  LDC.64 R2, c[0x4][R2] ;  /* 0x0100000002027b82 */ /* 0x000ea20000000a00 */
[----:B------:R-:W-:Y:S02]  /*6030*/  HFMA2 R12, -RZ, RZ, 0, 5.9604644775390625e-08 ;  /* 0x00000001ff0c7431 */ /* 0x000fe400000001ff */
[----:B------:R-:W-:Y:S02]  /*6040*/  IMAD.MOV.U32 R8, RZ, RZ, 0x70 ;  /* 0x00000070ff087424 */ /* 0x000fe400078e00ff */
[----:B------:R-:W-:Y:S01]  /*6050*/  IMAD.MOV.U32 R13, RZ, RZ, RZ ;  /* 0x000000ffff0d7224 */ /* 0x000fe200078e00ff */
[----:B------:R-:W3:Y:S01]  /*6060*/  LDCU.64 UR6, c[0x4][0x88] ;  /* 0x01001100ff0677ac */ /* 0x000ee20008000a00 */
[----:B------:R-:W4:Y:S01]  /*6070*/  LDCU.64 UR4, c[0x4][0x8] ;  /* 0x01000100ff0477ac */ /* 0x000f220008000a00 */
[----:B-1----:R-:W-:Y:S02]  /*6080*/  MOV R4, UR8 ;  /* 0x0000000800047c02 */ /* 0x002fe40008000f00 */
[----:B------:R-:W-:Y:S02]  /*6090*/  MOV R5, UR9 ;  /* 0x0000000900057c02 */ /* 0x000fe40008000f00 */
[----:B---3--:R-:W-:Y:S01]  /*60a0*/  MOV R7, UR7 ;  /* 0x0000000700077c02 */ /* 0x008fe20008000f00 */
[----:B------:R-:W-:Y:S01]  /*60b0*/  IMAD.U32 R6, RZ, RZ, UR6 ;  /* 0x00000006ff067e24 */ /* 0x000fe2000f8e00ff */
[----:B----4-:R-:W-:Y:S01]  /*60c0*/  MOV R11, UR5 ;  /* 0x00000005000b7c02 */ /* 0x010fe20008000f00 */
[----:B------:R-:W-:Y:S02]  /*60d0*/  IMAD.U32 R10, RZ, RZ, UR4 ;  /* 0x00000004ff0a7e24 */ /* 0x000fe4000f8e00ff */
[----:B------:R-:W-:Y:S07]  /*60e0*/  LEPC R20, `(.L_x_97) ;  /* 0x000000001014794e */ /* 0x000fee0000000000 */
[----:B--2---:R-:W-:Y:S05]  /*60f0*/  CALL.ABS.NOINC R2 ;  /* 0x0000000002007343 */ /* 0x004fea0003c00000 */
.L_x_97:
[----:B------:R-:W-:Y:S05]  /*6100*/  BSYNC.RECONVERGENT B6 ;  /* 0x0000000000067941 */ /* 0x000fea0003800200 */
.L_x_96:
[----:B------:R-:W-:Y:S02]  /*6110*/  ISETP.NE.U32.AND P0, PT, RZ, UR54, PT ;  /* 0x00000036ff007c0c */ /* 0x000fe4000bf05070 */
[C---:B------:R-:W-:Y:S02]  /*6120*/  ISETP.NE.U32.AND P1, PT, R46.reuse, RZ, PT ;  /* 0x000000ff2e00720c */ /* 0x040fe40003f25070 */
[----:B------:R-:W-:Y:S02]  /*6130*/  ISETP.NE.U32.AND P4, PT, R46, RZ, PT ;  /* 0x000000ff2e00720c */ /* 0x000fe40003f85070 */
[----:B------:R-:W-:Y:S02]  /*6140*/  ISETP.NE.AND.EX P0, PT, RZ, UR55, PT, P0 ;  /* 0x00000037ff007c0c */ /* 0x000fe4000bf05300 */
[C---:B------:R-:W-:Y:S02]  /*6150*/  ISETP.NE.AND.EX P1, PT, R47.reuse, RZ, PT, P1 ;  /* 0x000000ff2f00720c */ /* 0x040fe40003f25310 */
[----:B------:R-:W-:Y:S02]  /*6160*/  ISETP.NE.AND.EX P4, PT, R47, RZ, P0, P4 ;  /* 0x000000ff2f00720c */ /* 0x000fe40000785340 */
[----:B------:R-:W-:Y:S02]  /*6170*/  ISETP.NE.U32.AND P5, PT, R42, RZ, PT ;  /* 0x000000ff2a00720c */ /* 0x000fe40003fa5070 */
[----:B------:R-:W-:Y:S02]  /*6180*/  ISETP.NE.U32.AND P3, PT, RZ, UR54, PT ;  /* 0x00000036ff007c0c */ /* 0x000fe4000bf65070 */
[----:B------:R-:W-:Y:S02]  /*6190*/  PLOP3.LUT P2, PT, PT, PT, PT, 0x8, 0x80 ;  /* 0x000000000080781c */ /* 0x000fe40003f4e170 */
[----:B------:R-:W-:Y:S02]  /*61a0*/  ISETP.NE.AND.EX P5, PT, R43, RZ, PT, P5 ;  /* 0x000000ff2b00720c */ /* 0x000fe40003fa5350 */
[----:B------:R-:W-:Y:S03]  /*61b0*/  ISETP.NE.AND.EX P3, PT, RZ, UR55, PT, P3 ;  /* 0x00000037ff007c0c */ /* 0x000fe6000bf65330 */
[----:B------:R-:W-:Y:S01]  /*61c0*/  @!P4 PLOP3.LUT P2, PT, P1, PT, PT, 0x80, 0x8 ;  /* 0x000000000008c81c */ /* 0x000fe20000f4f070 */
[----:B------:R-:W-:Y:S01]  /*61d0*/  @!UPT UIADD3 URZ, UPT, UPT, URZ, URZ, URZ ;  /* 0x000000fffffff290 */ /* 0x000fe2000fffe0ff */
[----:B------:R-:W-:Y:S11]  /*61e0*/  @!P1 BRA `(.L_x_99) ;  /* 0x0000000000309947 */ /* 0x000ff60003800000 */
[----:B------:R-:W-:Y:S01]  /*61f0*/  ISETP.NE.U32.AND P0, PT, R44, RZ, PT ;  /* 0x000000ff2c00720c */ /* 0x000fe20003f05070 */
[----:B------:R-:W2:Y:S01]  /*6200*/  LDCU.64 UR4, c[0x0][0x358] ;  /* 0x00006b00ff0477ac */ /* 0x000ea20008000a00 */
[----:B------:R-:W-:Y:S02]  /*6210*/  IMAD.MOV.U32 R49, RZ, RZ, 0x1 ;  /* 0x00000001ff317424 */ /* 0x000fe400078e00ff */
[----:B------:R-:W-:Y:S11]  /*6220*/  ISETP.NE.AND.EX P0, PT, R45, RZ, PT, P0 ;  /* 0x000000ff2d00720c */ /* 0x000ff60003f05300 */
[----:B------:R-:W-:Y:S02]  /*6230*/  @!UPT UIADD3 URZ, UPT, UPT, URZ, URZ, URZ ;  /* 0x000000fffffff290 */ /* 0x000fe4000fffe0ff */
[----:B------:R-:W3:Y:S01]  /*6240*/  @P0 LDC.64 R2, c[0x0][0x888] ;  /* 0x00022200ff020b82 */ /* 0x000ee20000000a00 */
[----:B-1----:R-:W-:Y:S04]  /*6250*/  @P0 IMAD R0, R46, UR36, RZ ;  /* 0x000000242e000c24 */ /* 0x002fe8000f8e02ff */
[----:B---3--:R-:W-:Y:S04]  /*6260*/  @P0 IMAD.WIDE R2, R0, 0x4, R2 ;  /* 0x0000000400020825 */ /* 0x008fe800078e0202 */
[----:B------:R-:W-:Y:S01]  /*6270*/  HFMA2 R0, -RZ, RZ, 0, 5.9604644775390625e-08 ;  /* 0x00000001ff007431 */ /* 0x000fe200000001ff */
[----:B--2--5:R2:W5:Y:S04]  /*6280*/  @P0 LDG.E R27, desc[UR4][R2.64] ;  /* 0x00000004021b0981 */ /* 0x024568000c1e1900 */
[----:B------:R-:W-:Y:S01]  /*6290*/  @!P0 PRMT R49, R0, 0x7610, R49 ;  /* 0x0000761000318816 */ /* 0x000fe20000000031 */
[----:B--2---:R-:W3:Y:S06]  /*62a0*/  @!P0 LDC R27, c[0x0][0x880] ;  /* 0x00022000ff1b8b82 */ /* 0x004eec0000000800 */
.L_x_99:
[----:B------:R-:W-:Y:S05]  /*62b0*/  @!P5 BRA `(.L_x_100) ;  /* 0x000000000024d947 */ /* 0x000fea0003800000 */
[----:B------:R-:W-:Y:S01]  /*62c0*/  ISETP.NE.U32.AND P0, PT, R40, RZ, PT ;  /* 0x000000ff2800720c */ /* 0x000fe20003f05070 */
[----:B------:R-:W2:Y:S03]  /*62d0*/  LDCU.64 UR4, c[0x0][0x358] ;  /* 0x00006b00ff0477ac */ /* 0x000ea60008000a00 */
[----:B------:R-:W-:Y:S11]  /*62e0*/  ISETP.NE.AND.EX P0, PT, R41, RZ, PT, P0 ;  /* 0x000000ff2900720c */ /* 0x000ff60003f05300 */
[----:B------:R-:W-:Y:S02]  /*62f0*/  @!UPT UIADD3 URZ, UPT, UPT, URZ, URZ, URZ ;  /* 0x000000fffffff290 */ /* 0x000fe4000fffe0ff */
[----:B------:R-:W4:Y:S01]  /*6300*/  @P0 LDC.64 R2, c[0x0][0x8a8] ;  /* 0x00022a00ff020b82 */ /* 0x000f220000000a00 */
[----:B-1----:R-:W-:Y:S04]  /*6310*/  @P0 IMAD R0, R42, UR36, RZ ;  /* 0x000000242a000c24 */ /* 0x002fe8000f8e02ff */
[----:B----4-:R-:W-:Y:S05]  /*6320*/  @P0 IMAD.WIDE R2, R0, 0x4, R2 ;  /* 0x0000000400020825 */ /* 0x010fea00078e0202 */
[----:B--2--5:R2:W5:Y:S02]  /*6330*/  @P0 LDG.E R24, desc[UR4][R2.64] ;  /* 0x0000000402180981 */ /* 0x024564000c1e1900 */
[----:B--2---:R-:W4:Y:S02]  /*6340*/  @!P0 LDC R24, c[0x0][0x8a0] ;  /* 0x00022800ff188b82 */ /* 0x004f240000000800 */
.L_x_100:
[----:B---3-5:R-:W-:Y:S01]  /*6350*/  FSETP.NEU.AND P0, PT, R27, RZ, PT ;  /* 0x000000ff1b00720b */ /* 0x028fe20003f0d000 */
[----:B------:R-:W-:Y:S01]  /*6360*/  IMAD.SHL.U32 R64, R48, 0x2, RZ ;  /* 0x0000000230407824 */ /* 0x000fe200078e00ff */
[----:B------:R-:W-:Y:S01]  /*6370*/  SEL R4, RZ, 0xffffffff, P3 ;  /* 0xffffffffff047807 */ /* 0x000fe20001800000 */
[----:B------:R-:W-:Y:S01]  /*6380*/  BSSY B1, `(.L_x_101) ;  /* 0x0000035000017945 */ /* 0x000fe20003800000 */
[----:B------:R-:W-:Y:S01]  /*6390*/  @!P4 LOP3.LUT P3, RZ, R49, 0xff, RZ, 0xc0, !PT ;  /* 0x000000ff31ffc812 */ /* 0x000fe2000786c0ff */
[----:B------:R-:W-:Y:S01]  /*63a0*/  VIADD R62, R64, UR44 ;  /* 0x0000002c403e7c36 */ /* 0x000fe20008000000 */
[----:B-1----:R-:W-:Y:S01]  /*63b0*/  @!P4 SEL R0, RZ, 0xffffffff, P0 ;  /* 0xffffffffff00c807 */ /* 0x002fe20000000000 */
[----:B------:R-:W-:Y:S01]  /*63c0*/  IMAD.MOV.U32 R65, RZ, RZ, 0x1 ;  /* 0x00000001ff417424 */ /* 0x000fe200078e00ff */
[----:B------:R-:W-:Y:S01]  /*63d0*/  LOP3.LUT R57, R57, 0x1, RZ, 0x3c, !PT ;  /* 0x0000000139397812 */ /* 0x000fe200078e3cff */
[----:B------:R-:W-:Y:S01]  /*63e0*/  IMAD.MOV.U32 R63, RZ, RZ, RZ ;  /* 0x000000ffff3f7224 */ /* 0x000fe200078e00ff */
[----:B------:R-:W-:Y:S02]  /*63f0*/  @P2 SEL R0, R4, R0, !P3 ;  /* 0x0000000004002207 */ /* 0x000fe40005800000 */
[----:B------:R-:W-:Y:S02]  /*6400*/  CS2R R38, SRZ ;  /* 0x0000000000267805 */ /* 0x000fe4000001ff00 */
[----:B------:R-:W-:Y:S02]  /*6410*/  LEA R26, R22, UR44, 0x3 ;  /* 0x0000002c161a7c11 */ /* 0x000fe4000f8e18ff */
[----:B------:R-:W-:Y:S02]  /*6420*/  CS2R R36, SRZ ;  /* 0x0000000000247805 */ /* 0x000fe4000001ff00 */
[----:B------:R-:W-:Y:S02]  /*6430*/  @!P4 LOP3.LUT R0, R0, 0x1, RZ, 0xc0, !PT ;  /* 0x000000010000c812 */ /* 0x000fe400078ec0ff */
[----:B------:R-:W-:Y:S02]  /*6440*/  CS2R R30, SRZ ;  /* 0x00000000001e7805 */ /* 0x000fe4000001ff00 */
[----:B------:R-:W-:Y:S02]  /*6450*/  SHF.L.U32 R2, R56, 0x1f, RZ ;  /* 0x0000001f38027819 */ /* 0x000fe400000006ff */
[----:B------:R-:W-:Y:S02]  /*6460*/  CS2R R28, SRZ ;  /* 0x00000000001c7805 */ /* 0x000fe4000001ff00 */
[----:B------:R-:W-:Y:S01]  /*6470*/  ISETP.NE.U32.OR P5, PT, R0, 0x1, P4 ;  /* 0x000000010000780c */ /* 0x000fe200027a5470 */
[----:B------:R-:W-:Y:S01]  /*6480*/  IMAD.IADD R61, R58, 0x1, R62 ;  /* 0x000000013a3d7824 */ /* 0x000fe200078e023e */
[----:B------:R-:W-:Y:S02]  /*6490*/  LEA.HI R25, R22, R22, RZ, 0x1 ;  /* 0x0000001616197211 */ /* 0x000fe400078f08ff */
[----:B------:R-:W-:Y:S02]  /*64a0*/  LOP3.LUT P4, R53, R49, 0xff, RZ, 0xc0, !PT ;  /* 0x000000ff31357812 */ /* 0x000fe4000788c0ff */
[----:B------:R-:W-:Y:S02]  /*64b0*/  SEL R3, RZ, 0xffffffff, P0 ;  /* 0xffffffffff037807 */ /* 0x000fe40000000000 */
[----:B------:R-:W-:Y:S02]  /*64c0*/  P2R R60, PR, RZ, 0x20 ;  /* 0x00000020ff3c7803 */ /* 0x000fe40000000000 */
[----:B------:R-:W-:Y:S03]  /*64d0*/  @P1 SEL R3, R4, R3, !P4 ;  /* 0x0000000304031207 */ /* 0x000fe60006000000 */
[----:B------:R-:W-:Y:S02]  /*64e0*/  @P5 SHF.L.U32 R0, R57, 0x1f, RZ ;  /* 0x0000001f39005819 */ /* 0x000fe400000006ff */
[----:B------:R-:W-:Y:S02]  /*64f0*/  LOP3.LUT R3, R3, 0x1, RZ, 0xc0, !PT ;  /* 0x0000000103037812 */ /* 0x000fe400078ec0ff */
[----:B------:R1:W2:Y:S02]  /*6500*/  @P5 SYNCS.PHASECHK.TRANS64.TRYWAIT P3, [UR44+0x40], R0 ;  /* 0x00004000ff0055a7 */ /* 0x0002a4000806112c */
[----:B------:R-:W-:Y:S04]  /*6510*/  ISETP.NE.U32.AND P0, PT, R3, 0x1, PT ;  /* 0x000000010300780c */ /* 0x000fe80003f05070 */
[----:B------:R-:W-:Y:S01]  /*6520*/  P2R R66, PR, RZ, 0x1 ;  /* 0x00000001ff427803 */ /* 0x000fe20000000000 */
[----:B------:R3:W3:Y:S01]  /*6530*/  SYNCS.PHASECHK.TRANS64.TRYWAIT P2, [R26+URZ+0xb0], R2 ;  /* 0x0000b0021a0075a7 */ /* 0x0006e200080411ff */
[C---:B-1----:R-:W-:Y:S01]  /*6540*/  IMAD.SHL.U32 R0, R25.reuse, 0x40, RZ ;  /* 0x0000004019007824 */ /* 0x042fe200078e00ff */
[----:B------:R-:W-:Y:S04]  /*6550*/  LOP3.LUT R25, R25, 0xffe, RZ, 0xc0, !PT ;  /* 0x00000ffe19197812 */ /* 0x000fe800078ec0ff */
[----:B------:R-:W-:Y:S01]  /*6560*/  LOP3.LUT R0, R0, 0xffffff80, RZ, 0xc0, !PT ;  /* 0xffffff8000007812 */ /* 0x000fe200078ec0ff */
[----:B------:R-:W-:Y:S04]  /*6570*/  IMAD.IADD R25, R22, 0x1, -R25 ;  /* 0x0000000116197824 */ /* 0x000fe800078e0a19 */
[----:B------:R-:W-:Y:S04]  /*6580*/  IMAD.IADD R0, R23, 0x1, R0 ;  /* 0x0000000117007824 */ /* 0x000fe800078e0200 */
[----:B------:R-:W-:Y:S01]  /*6590*/  IMAD R25, R25, 0x100000, R0 ;  /* 0x0010000019197824 */ /* 0x000fe200078e0200 */
[----:B--2---:R-:W-:Y:S01]  /*65a0*/  @P5 SEL R65, RZ, 0x1, !P3 ;  /* 0x00000001ff415807 */ /* 0x004fe20005800000 */
[----:B------:R-:W-:Y:S06]  /*65b0*/  @!P5 BRA `(.L_x_102) ;  /* 0x000000000044d947 */ /* 0x000fec0003800000 */
[----:B------:R-:W-:Y:S01]  /*65c0*/  IMAD.MOV.U32 R38, RZ, RZ, RZ ;  /* 0x000000ffff267224 */ /* 0x000fe200078e00ff */
[----:B------:R-:W-:Y:S01]  /*65d0*/  ISETP.NE.AND P0, PT, R65, RZ, PT ;  /* 0x000000ff4100720c */ /* 0x000fe20003f05270 */
[----:B------:R-:W-:Y:S01]  /*65e0*/  BSSY B0, `(.L_x_103) ;  /* 0x0000008000007945 */ /* 0x000fe20003800000 */
[----:B------:R-:W-:Y:S02]  /*65f0*/  CS2R R30, SRZ ;  /* 0x00000000001e7805 */ /* 0x000fe4000001ff00 */
[----:B------:R-:W-:Y:S02]  /*6600*/  CS2R R28, SRZ ;  /* 0x00000000001c7805 */ /* 0x000fe4000001ff00 */
[----:B------:R-:W-:Y:S07]  /*6610*/  CS2R R36, SRZ ;  /* 0x0000000000247805 */ /* 0x000fee000001ff00 */
[----:B------:R-:W-:Y:S05]  /*6620*/  @P0 BRA `(.L_x_104) ;  /* 0x00000000000c0947 */ /* 0x000fea0003800000 */
[----:B------:R-:W-:Y:S04]  /*6630*/  SHF.L.U32 R3, R57, 0x1f, RZ ;  /* 0x0000001f39037819 */ /* 0x000fe800000006ff */
[----:B------:R-:W1:Y:S02]  /*6640*/  SYNCS.PHASECHK.TRANS64.TRYWAIT P0, [UR44+0x40], R3 ;  /* 0x00004003ff0075a7 */ /* 0x000e64000800112c */
[----:B-1----:R-:W-:Y:S05]  /*6650*/  @!P0 BRA `(.L_x_105) ;  /* 0x0000002c00b48947 */ /* 0x002fea0003800000 */
.L_x_104:
[----:B------:R-:W-:Y:S05]  /*6660*/  BSYNC B0 ;  /* 0x0000000000007941 */ /* 0x000fea0003800000 */
.L_x_103:
[----:B------:R-:W-:Y:S01]  /*6670*/  ISETP.NE.AND P0, PT, R66, RZ, PT ;  /* 0x000000ff4200720c */ /* 0x000fe20003f05270 */
[----:B------:R-:W-:Y:S11]  /*6680*/  HFMA2 R63, -RZ, RZ, 0, 5.9604644775390625e-08 ;  /* 0x00000001ff3f7431 */ /* 0x000ff600000001ff */
[----:B------:R-:W-:Y:S01]  /*6690*/  @!UPT UIADD3 URZ, UPT, UPT, URZ, URZ, URZ ;  /* 0x000000fffffff290 */ /* 0x000fe2000fffe0ff */
[----:B------:R-:W-:Y:S05]  /*66a0*/  @P0 WARPSYNC.ALL ;  /* 0x0000000000000948 */ /* 0x000fea0003800000 */
[----:B------:R2:W1:Y:S04]  /*66b0*/  @P0 LDSM.16.M88.4 R28, [R64+UR44+0x200] ;  /* 0x0002002c401c083b */ /* 0x0004680008000200 */
[----:B------:R2:W1:Y:S02]  /*66c0*/  @P0 LDSM.16.M88.4 R36, [R61+0x200] ;  /* 0x000200003d24083b */ /* 0x0004640000000200 */
.L_x_102:
[----:B------:R-:W-:Y:S05]  /*66d0*/  BSYNC B1 ;  /* 0x0000000000017941 */ /* 0x000fea0003800000 */
.L_x_101:
[----:B-1----:R-:W-:Y:S04]  /*66e0*/  SHF.R.U32.HI R0, RZ, 0x15, R25 ;  /* 0x00000015ff007819 */ /* 0x002fe80000011619 */
[----:B------:R-:W-:Y:S01]  /*66f0*/  LOP3.LUT P0, RZ, R0, 0x3, R50, 0x48, !PT ;  /* 0x0000000300ff7812 */ /* 0x000fe20007804832 */
[----:B------:R-:W-:Y:S01]  /*6700*/  @!UPT UIADD3 URZ, UPT, UPT, URZ, URZ, URZ ;  /* 0x000000fffffff290 */ /* 0x000fe2000fffe0ff */
[----:B---3--:R-:W-:Y:S11]  /*6710*/  @P2 BRA `(.L_x_106) ;  /* 0x0000000000082947 */ /* 0x008ff60003800000 */
[----:B------:R-:W1:Y:S02]  /*6720*/  SYNCS.PHASECHK.TRANS64.TRYWAIT P1, [R26+URZ+0xb0], R2 ;  /* 0x0000b0021a0075a7 */ /* 0x000e6400080211ff */
[----:B-1----:R-:W-:Y:S05]  /*6730*/  @!P1 BRA `(.L_x_107) ;  /* 0x0000002c00949947 */ /* 0x002fea0003800000 */
.L_x_106:
[----:B------:R-:W-:Y:S05]  /*6740*/  @!P0 BRA `(.L_x_108) ;  /* 0x0000000000408947 */ /* 0x000fea0003800000 */
[----:B------:R-:W3:Y:S01]  /*6750*/  LDCU.64 UR8, c[0x4][0x70] ;  /* 0x01000e00ff0877ac */ /* 0x000ee20008000a00 */
[----:B------:R-:W-:Y:S01]  /*6760*/  MOV R3, 0x0 ;  /* 0x0000000000037802 */ /* 0x000fe20000000f00 */
[----:B------:R-:W-:Y:S02]  /*6770*/  HFMA2 R12, -RZ, RZ, 0, 5.9604644775390625e-08 ;  /* 0x00000001ff0c7431 */ /* 0x000fe400000001ff */
[----:B------:R-:W-:Y:S02]  /*6780*/  IMAD.MOV.U32 R8, RZ, RZ, 0x192 ;  /* 0x00000192ff087424 */ /* 0x000fe400078e00ff */
[----:B------:R-:W-:Y:S01]  /*6790*/  IMAD.MOV.U32 R13, RZ, RZ, RZ ;  /* 0x000000ffff0d7224 */ /* 0x000fe200078e00ff */
[----:B------:R-:W5:Y:S01]  /*67a0*/  LDCU.64 UR6, c[0x4][0x78] ;  /* 0x01000f00ff0677ac */ /* 0x000f620008000a00 */
[----:B-1----:R-:W1:Y:S01]  /*67b0*/  LDC.64 R2, c[0x4][R3] ;  /* 0x0100000003027b82 */ /* 0x002e620000000a00 */
[----:B------:R-:W2:Y:S01]  /*67c0*/  LDCU.64 UR4, c[0x4][0x10] ;  /* 0x01000200ff0477ac */ /* 0x000ea20008000a00 */
[----:B---3--:R-:W-:Y:S01]  /*67d0*/  MOV R5, UR9 ;  /* 0x0000000900057c02 */ /* 0x008fe20008000f00 */
[----:B------:R-:W-:Y:S01]  /*67e0*/  IMAD.U32 R4, RZ, RZ, UR8 ;  /* 0x00000008ff047e24 */ /* 0x000fe2000f8e00ff */
[----:B-----5:R-:W-:Y:S01]  /*67f0*/  MOV R7, UR7 ;  /* 0x0000000700077c02 */ /* 0x020fe20008000f00 */
[----:B------:R-:W-:Y:S01]  /*6800*/  IMAD.U32 R6, RZ, RZ, UR6 ;  /* 0x00000006ff067e24 */ /* 0x000fe2000f8e00ff */
[----:B--2---:R-:W-:Y:S01]  /*6810*/  MOV R11, UR5 ;  /* 0x00000005000b7c02 */ /* 0x004fe20008000f00 */
[----:B------:R-:W-:Y:S02]  /*6820*/  IMAD.U32 R10, RZ, RZ, UR4 ;  /* 0x00000004ff0a7e24 */ /* 0x000fe4000f8e00ff */
[----:B------:R-:W-:Y:S07]  /*6830*/  LEPC R20, `(.L_x_108) ;  /* 0x000000001014794e */ /* 0x000fee0000000000 */
[----:B-1--4-:R-:W-:Y:S05]  /*6840*/  CALL.ABS.NOINC R2 ;  /* 0x0000000002007343 */ /* 0x012fea0003c00000 */
.L_x_108:
[----:B------:R-:W-:Y:S01]  /*6850*/  SHF.L.U32 R3, R28, 0x10, RZ ;  /* 0x000000101c037819 */ /* 0x000fe200000006ff */
[----:B------:R-:W-:Y:S05]  /*6860*/  WARPSYNC.ALL ;  /* 0x0000000000007948 */ /* 0x000fea0003800000 */
[----:B------:R-:W-:Y:S01]  /*6870*/  R2UR UR4, R25 ;  /* 0x00000000190472ca */ /* 0x000fe200000e0000 */
[----:B------:R-:W-:Y:S01]  /*6880*/  BSSY.RECONVERGENT B0, `(.L_x_109) ;  /* 0x000004e000007945 */ /* 0x000fe20003800200 */
[C---:B------:R-:W-:Y:S02]  /*6890*/  SHF.L.U32 R20, R29.reuse, 0x10, RZ ;  /* 0x000000101d147819 */ /* 0x040fe400000006ff */
[----:B------:R-:W-:Y:S02]  /*68a0*/  LOP3.LUT R21, R29, 0xffff0000, RZ, 0xc0, !PT ;  /* 0xffff00001d157812 */ /* 0x000fe400078ec0ff */
[----:B------:R-:W-:Y:S07]  /*68b0*/  ISETP.NE.AND P0, PT, R59, RZ, PT ;  /* 0x000000ff3b00720c */ /* 0x000fee0003f05270 */
[----:B------:R-:W4:Y:S02]  /*68c0*/  LDTM.16dp256bit.x4 R4, tmem[UR4] ;  /* 0x00000004000479ee */ /* 0x000f240008120000 */
[----:B----4-:R-:W-:Y:S01]  /*68d0*/  FMUL R0, R24, R4 ;  /* 0x0000000418007220 */ /* 0x010fe20000400000 */
[----:B------:R-:W-:Y:S01]  /*68e0*/  LOP3.LUT R4, R28, 0xffff0000, RZ, 0xc0, !PT ;  /* 0xffff00001c047812 */ /* 0x000fe200078ec0ff */
[C---:B-1----:R-:W-:Y:S01]  /*68f0*/  FMUL R2, R24.reuse, R5 ;  /* 0x0000000518027220 */ /* 0x042fe20000400000 */
[C---:B------:R-:W-:Y:S01]  /*6900*/  FMUL R7, R24.reuse, R7 ;  /* 0x0000000718077220 */ /* 0x040fe20000400000 */
[C---:B------:R-:W-:Y:S01]  /*6910*/  FFMA R0, R27.reuse, R3, R0 ;  /* 0x000000031b007223 */ /* 0x040fe20000000000 */
[C---:B------:R-:W-:Y:S01]  /*6920*/  FMUL R3, R24.reuse, R6 ;  /* 0x0000000618037220 */ /* 0x040fe20000400000 */
[C---:B------:R-:W-:Y:S01]  /*6930*/  FFMA R2, R27.reuse, R4, R2 ;  /* 0x000000041b027223 */ /* 0x040fe20000000002 */
[C---:B------:R-:W-:Y:S01]  /*6940*/  FMUL R4, R24.reuse, R8 ;  /* 0x0000000818047220 */ /* 0x040fe20000400000 */
[C---:B------:R-:W-:Y:S01]  /*6950*/  FMUL R8, R24.reuse, R12 ;  /* 0x0000000c18087220 */ /* 0x040fe20000400000 */
[----:B------:R-:W-:Y:S01]  /*6960*/  FMUL R12, R24, R16 ;  /* 0x00000010180c7220 */ /* 0x000fe20000400000 */
[----:B------:R-:W-:Y:S01]  /*6970*/  SHF.L.U32 R16, R30, 0x10, RZ ;  /* 0x000000101e107819 */ /* 0x000fe200000006ff */
[C---:B------:R-:W-:Y:S01]  /*6980*/  FFMA R3, R27.reuse, R20, R3 ;  /* 0x000000141b037223 */ /* 0x040fe20000000003 */
[----:B------:R-:W-:Y:S01]  /*6990*/  F2FP.BF16.F32.PACK_AB R32, R2, R0 ;  /* 0x000000000220723e */ /* 0x000fe200000010ff */
[C---:B------:R-:W-:Y:S01]  /*69a0*/  FFMA R7, R27.reuse, R21, R7 ;  /* 0x000000151b077223 */ /* 0x040fe20000000007 */
[----:B------:R-:W-:Y:S01]  /*69b0*/  LOP3.LUT R0, R30, 0xffff0000, RZ, 0xc0, !PT ;  /* 0xffff00001e007812 */ /* 0x000fe200078ec0ff */
[----:B------:R-:W-:Y:S01]  /*69c0*/  FFMA R4, R27, R16, R4 ;  /* 0x000000101b047223 */ /* 0x000fe20000000004 */
[C---:B------:R-:W-:Y:S01]  /*69d0*/  SHF.L.U32 R2, R31.reuse, 0x10, RZ ;  /* 0x000000101f027819 */ /* 0x040fe200000006ff */
[C---:B------:R-:W-:Y:S01]  /*69e0*/  FMUL R5, R24.reuse, R9 ;  /* 0x0000000918057220 */ /* 0x040fe20000400000 */
[----:B------:R-:W-:Y:S01]  /*69f0*/  LOP3.LUT R16, R31, 0xffff0000, RZ, 0xc0, !PT ;  /* 0xffff00001f107812 */ /* 0x000fe200078ec0ff */
[----:B------:R-:W-:Y:S01]  /*6a00*/  FMUL R6, R24, R10 ;  /* 0x0000000a18067220 */ /* 0x000fe20000400000 */
[----:B------:R-:W-:Y:S01]  /*6a10*/  F2FP.BF16.F32.PACK_AB R33, R7, R3 ;  /* 0x000000030721723e */ /* 0x000fe200000010ff */
[C---:B------:R-:W-:Y:S01]  /*6a20*/  FFMA R5, R27.reuse, R0, R5 ;  /* 0x000000001b057223 */ /* 0x040fe20000000005 */
[C---:B------:R-:W-:Y:S01]  /*6a30*/  SHF.L.U32 R0, R36.reuse, 0x10, RZ ;  /* 0x0000001024007819 */ /* 0x040fe200000006ff */
[----:B------:R-:W-:Y:S01]  /*6a40*/  FFMA R6, R27, R2, R6 ;  /* 0x000000021b067223 */ /* 0x000fe20000000006 */
[----:B------:R-:W-:Y:S01]  /*6a50*/  LOP3.LUT R2, R36, 0xffff0000, RZ, 0xc0, !PT ;  /* 0xffff000024027812 */ /* 0x000fe200078ec0ff */
[C---:B------:R-:W-:Y:S01]  /*6a60*/  FMUL R11, R24.reuse, R11 ;  /* 0x0000000b180b7220 */ /* 0x040fe20000400000 */
[----:B------:R-:W-:Y:S01]  /*6a70*/  SHF.L.U32 R3, R37, 0x10, RZ ;  /* 0x0000001025037819 */ /* 0x000fe200000006ff */
[C---:B------:R-:W-:Y:S01]  /*6a80*/  FMUL R9, R24.reuse, R13 ;  /* 0x0000000d18097220 */ /* 0x040fe20000400000 */
[----:B------:R-:W-:Y:S01]  /*6a90*/  F2FP.BF16.F32.PACK_AB R34, R5, R4 ;  /* 0x000000040522723e */ /* 0x000fe200000010ff */
[C---:B------:R-:W-:Y:S01]  /*6aa0*/  FMUL R10, R24.reuse, R14 ;  /* 0x0000000e180a7220 */ /* 0x040fe20000400000 */
[C---:B------:R-:W-:Y:S01]  /*6ab0*/  FFMA R11, R27.reuse, R16, R11 ;  /* 0x000000101b0b7223 */ /* 0x040fe2000000000b */
[C---:B------:R-:W-:Y:S01]  /*6ac0*/  FFMA R8, R27.reuse, R0, R8 ;  /* 0x000000001b087223 */ /* 0x040fe20000000008 */
[----:B------:R-:W-:Y:S01]  /*6ad0*/  FFMA R9, R27, R2, R9 ;  /* 0x000000021b097223 */ /* 0x000fe20000000009 */
[----:B------:R-:W-:Y:S01]  /*6ae0*/  LOP3.LUT R0, R37, 0xffff0000, RZ, 0xc0, !PT ;  /* 0xffff000025007812 */ /* 0x000fe200078ec0ff */
[----:B------:R-:W-:Y:S01]  /*6af0*/  FFMA R10, R27, R3, R10 ;  /* 0x000000031b0a7223 */ /* 0x000fe2000000000a */
[----:B------:R-:W-:Y:S01]  /*6b00*/  FMUL R15, R24, R15 ;  /* 0x0000000f180f7220 */ /* 0x000fe20000400000 */
[----:B------:R-:W-:Y:S01]  /*6b10*/  SHF.L.U32 R2, R38, 0x10, RZ ;  /* 0x0000001026027819 */ /* 0x000fe200000006ff */
[----:B------:R-:W-:Y:S01]  /*6b20*/  FMUL R13, R24, R17 ;  /* 0x00000011180d7220 */ /* 0x000fe20000400000 */
[----:B------:R-:W-:Y:S01]  /*6b30*/  LOP3.LUT R3, R38, 0xffff0000, RZ, 0xc0, !PT ;  /* 0xffff000026037812 */ /* 0x000fe200078ec0ff */
[C---:B------:R-:W-:Y:S01]  /*6b40*/  FMUL R14, R24.reuse, R18 ;  /* 0x00000012180e7220 */ /* 0x040fe20000400000 */
[----:B------:R-:W-:Y:S01]  /*6b50*/  SHF.L.U32 R4, R39, 0x10, RZ ;  /* 0x0000001027047819 */ /* 0x000fe200000006ff */
[----:B------:R-:W-:Y:S01]  /*6b60*/  FFMA R15, R27, R0, R15 ;  /* 0x000000001b0f7223 */ /* 0x000fe2000000000f */
[----:B------:R-:W-:Y:S01]  /*6b70*/  LOP3.LUT R5, R39, 0xffff0000, RZ, 0xc0, !PT ;  /* 0xffff000027057812 */ /* 0x000fe200078ec0ff */
[----:B------:R-:W-:Y:S01]  /*6b80*/  FMUL R19, R24, R19 ;  /* 0x0000001318137220 */ /* 0x000fe20000400000 */
[C---:B------:R-:W-:Y:S01]  /*6b90*/  FFMA R12, R27.reuse, R2, R12 ;  /* 0x000000021b0c7223 */ /* 0x040fe2000000000c */
[C---:B------:R-:W-:Y:S01]  /*6ba0*/  FFMA R13, R27.reuse, R3, R13 ;  /* 0x000000031b0d7223 */ /* 0x040fe2000000000d */
[C---:B------:R-:W-:Y:S01]  /*6bb0*/  FFMA R14, R27.reuse, R4, R14 ;  /* 0x000000041b0e7223 */ /* 0x040fe2000000000e */
[----:B------:R-:W-:Y:S01]  /*6bc0*/  FFMA R19, R27, R5, R19 ;  /* 0x000000051b137223 */ /* 0x000fe20000000013 */
[----:B------:R-:W-:Y:S02]  /*6bd0*/  F2FP.BF16.F32.PACK_AB R35, R11, R6 ;  /* 0x000000060b23723e */ /* 0x000fe400000010ff */
[----:B------:R-:W-:Y:S02]  /*6be0*/  F2FP.BF16.F32.PACK_AB R8, R9, R8 ;  /* 0x000000080908723e */ /* 0x000fe400000010ff */
[----:B------:R-:W-:Y:S01]  /*6bf0*/  F2FP.BF16.F32.PACK_AB R9, R15, R10 ;  /* 0x0000000a0f09723e */ /* 0x000fe200000010ff */
[----:B------:R1:W-:Y:S01]  /*6c00*/  STSM.16.M88.4 [R62+0x200], R32 ;  /* 0x000200203e007844 */ /* 0x0003e20000000200 */
[----:B------:R-:W-:Y:S02]  /*6c10*/  F2FP.BF16.F32.PACK_AB R10, R13, R12 ;  /* 0x0000000c0d0a723e */ /* 0x000fe400000010ff */
[----:B------:R-:W-:Y:S05]  /*6c20*/  F2FP.BF16.F32.PACK_AB R11, R19, R14 ;  /* 0x0000000e130b723e */ /* 0x000fea00000010ff */
[----:B------:R1:W-:Y:S01]  /*6c30*/  STSM.16.M88.4 [R61+0x200], R8 ;  /* 0x000200083d007844 */ /* 0x0003e20000000200 */
[----:B------:R-:W-:Y:S01]  /*6c40*/  @!PT LDS RZ, [RZ] ;  /* 0x00000000fffff984 */ /* 0x000fe20000000800 */
[----:B------:R-:W-:Y:S01]  /*6c50*/  @!PT LDS RZ, [RZ] ;  /* 0x00000000fffff984 */ /* 0x000fe20000000800 */
[----:B------:R-:W-:Y:S01]  /*6c60*/  @!PT LDS RZ, [RZ] ;  /* 0x00000000fffff984 */ /* 0x000fe20000000800 */
[----:B------:R-:W-:Y:S01]  /*6c70*/  @!PT LDS RZ, [RZ] ;  /* 0x00000000fffff984 */ /* 0x000fe20000000800 */
[----:B------:R3:W-:Y:S07]  /*6c80*/  MEMBAR.ALL.CTA ;  /* 0x0000000000007992 */ /* 0x0007ee0000008000 */
[----:B---3--:R-:W3:Y:S02]  /*6c90*/  FENCE.VIEW.ASYNC.S ;  /* 0x00000000000073c6 */ /* 0x008ee40000000000 */
[----:B---3--:R-:W-:Y:S06]  /*6ca0*/  BAR.SYNC.DEFER_BLOCKING 0x1, 0x80 ;  /* 0x0042000000007b1d */ /* 0x008fec0000010000 */
[----:B------:R-:W-:Y:S05]  /*6cb0*/  @P0 BRA `(.L_x_110) ;  /* 0x0000000000280947 */ /* 0x000fea0003800000 */
[----:B------:R-:W3:Y:S01]  /*6cc0*/  LDCU.64 UR6, c[0x0][0x348] ;  /* 0x00006900ff0677ac */ /* 0x000ee20008000a00 */
[----:B------:R-:W-:Y:S01]  /*6cd0*/  UIADD3 UR4, UPT, UPT, UR44, 0x200, URZ ;  /* 0x000002002c047890 */ /* 0x000fe2000fffe0ff */
[----:B------:R-:W-:Y:S05]  /*6ce0*/  UMOV UR51, UR36 ;  /* 0x0000002400337c82 */ /* 0x000fea0008000000 */
[----:B------:R-:W-:Y:S04]  /*6cf0*/  MOV R52, UR4 ;  /* 0x0000000400347c02 */ /* 0x000fe80008000f00 */
[----:B------:R-:W-:Y:S01]  /*6d00*/  R2UR UR48, R52 ;  /* 0x00000000343072ca */ /* 0x000fe200000e0000 */
[----:B---3--:R-:W-:Y:S04]  /*6d10*/  UIADD3 UR4, UP0, UPT, UR6, 0x680, URZ ;  /* 0x0000068006047890 */ /* 0x008fe8000ff1e0ff */
[----:B------:R-:W-:Y:S09]  /*6d20*/  UIADD3.X UR5, UPT, UPT, URZ, UR7, URZ, UP0, !UPT ;  /* 0x00000007ff057290 */ /* 0x000ff200087fe4ff */
[----:B------:R3:W-:Y:S01]  /*6d30*/  UTMASTG.3D [UR48], [UR4] ;  /* 0x00000030040073b5 */ /* 0x0007e20008010000 */
[----:B------:R0:W-:Y:S01]  /*6d40*/  UTMACMDFLUSH ;  /* 0x00000000000079b7 */ /* 0x0001e20000000000 */
[----:B---3--:R-:W-:Y:S04]  /*6d50*/  DEPBAR.LE SB0, 0x1 ;  /* 0x000080400000791a */ /* 0x008fe80000000000 */
.L_x_110:
[----:B------:R-:W-:Y:S05]  /*6d60*/  BSYNC.RECONVERGENT B0 ;  /* 0x0000000000007941 */ /* 0x000fea0003800200 */
.L_x_109:
[----:B------:R-:W-:Y:S01]  /*6d70*/  BAR.SYNC.DEFER_BLOCKING 0x1, 0x80 ;  /* 0x0042000000007b1d */ /* 0x000fe20000010000 */
[----:B------:R-:W-:Y:S01]  /*6d80*/  ISETP.NE.AND P1, PT, R60, RZ, PT ;  /* 0x000000ff3c00720c */ /* 0x000fe20003f25270 */
[----:B------:R-:W-:Y:S01]  /*6d90*/  UISETP.NE.AND UP0, UPT, UR47, URZ, UPT ;  /* 0x000000ff2f00728c */ /* 0x000fe2000bf05270 */
[----:B------:R-:W-:Y:S11]  /*6da0*/  LEA R2, R63, UR44, 0x3 ;  /* 0x0000002c3f027c11 */ /* 0x000ff6000f8e18ff */
[----:B------:R-:W-:Y:S01]  /*6db0*/  @P1 SHF.L.U32 R3, R57, 0x1f, RZ ;  /* 0x0000001f39031819 */ /* 0x000fe200000006ff */
[----:B------:R-:W-:Y:S06]  /*6dc0*/  BRA.U !UP0, `(.L_x_111) ;  /* 0x0000000108247547 */ /* 0x000fec000b800000 */
[----:B------:R-:W-:Y:S01]  /*6dd0*/  IMAD.U32 R4, RZ, RZ, UR46 ;  /* 0x0000002eff047e24 */ /* 0x000fe2000f8e00ff */
[----:B------:R-:W-:Y:S01]  /*6de0*/  MOV R0, UR52 ;  /* 0x0000003400007c02 */ /* 0x000fe20008000f00 */
[----:B------:R-:W-:Y:S03]  /*6df0*/  UIADD3 UR4, UPT, UPT, UR46, 0x1, URZ ;  /* 0x000000012e047890 */ /* 0x000fe6000fffe0ff */
[----:B------:R-:W-:Y:S01]  /*6e00*/  @P1 LEA R4, R4, UR44, 0x3 ;  /* 0x0000002c04041c11 */ /* 0x000fe2000f8e18ff */
[----:B------:R-:W-:Y:S04]  /*6e10*/  UISETP.NE.AND UP0, UPT, UR4, 0x4, UPT ;  /* 0x000000040400788c */ /* 0x000fe8000bf05270 */
[----:B------:R-:W-:Y:S01]  /*6e20*/  @P1 VIADD R4, R4, 0x60 ;  /* 0x0000006004041836 */ /* 0x000fe20000000000 */
[----:B------:R-:W-:Y:S04]  /*6e30*/  USEL UR46, UR4, URZ, UP0 ;  /* 0x000000ff042e7287 */ /* 0x000fe80008000000 */
[----:B------:R-:W-:Y:S04]  /*6e40*/  @P1 PRMT R0, R0, 0x654, R4 ;  /* 0x0000065400001816 */ /* 0x000fe80000000004 */
[----:B------:R3:W-:Y:S04]  /*6e50*/  @P1 SYNCS.ARRIVE.TRANS64.RED.A1T0 RZ, [R0+URZ], RZ ;  /* 0x000000ff00ff19a7 */ /* 0x0007e800081004ff */
.L_x_111:
[----:B------:R-:W4:Y:S01]  /*6e60*/  @P1 SYNCS.PHASECHK.TRANS64.TRYWAIT P0, [R2+URZ+0x40], R3 ;  /* 0x00004003020015a7 */ /* 0x000f2200080011ff */
[----:B------:R-:W-:Y:S01]  /*6e70*/  BSSY B1, `(.L_x_112) ;  /* 0x0000013000017945 */ /* 0x000fe20003800000 */
[----:B----4-:R-:W-:Y:S03]  /*6e80*/  @P1 SEL R65, RZ, 0x1, !P0 ;  /* 0x00000001ff411807 */ /* 0x010fe60004000000 */
[----:B------:R-:W-:Y:S05]  /*6e90*/  @!P1 BRA `(.L_x_113) ;  /* 0x0000000000409947 */ /* 0x000fea0003800000 */
[----:B------:R-:W-:Y:S01]  /*6ea0*/  ISETP.NE.AND P1, PT, R66, RZ, PT ;  /* 0x000000ff4200720c */ /* 0x000fe20003f25270 */
[----:B------:R-:W-:Y:S01]  /*6eb0*/  BSSY B0, `(.L_x_114) ;  /* 0x0000009000007945 */ /* 0x000fe20003800000 */
[----:B------:R-:W-:Y:S11]  /*6ec0*/  ISETP.NE.AND P0, PT, R65, RZ, PT ;  /* 0x000000ff4100720c */ /* 0x000ff60003f05270 */
[----:B------:R-:W-:Y:S05]  /*6ed0*/  @P1 IMAD R4, R63, 0x1000, R64 ;  /* 0x000010003f041824 */ /* 0x000fea00078e0240 */
[----:B------:R-:W-:Y:S05]  /*6ee0*/  @P1 IADD3 R3, PT, PT, R4, UR44, RZ ;  /* 0x0000002c04031c10 */ /* 0x000fea000fffe0ff */
[----:B------:R-:W-:Y:S01]  /*6ef0*/  @P1 IMAD.IADD R3, R58, 0x1, R3 ;  /* 0x000000013a031824 */ /* 0x000fe200078e0203 */
[----:B------:R-:W-:Y:S06]  /*6f00*/  @P0 BRA `(.L_x_115) ;  /* 0x00000000000c0947 */ /* 0x000fec0003800000 */
[----:B---3--:R-:W-:Y:S04]  /*6f10*/  SHF.L.U32 R0, R57, 0x1f, RZ ;  /* 0x0000001f39007819 */ /* 0x008fe800000006ff */
[----:B------:R-:W3:Y:S02]  /*6f20*/  SYNCS.PHASECHK.TRANS64.TRYWAIT P0, [R2+URZ+0x40], R0 ;  /* 0x00004000020075a7 */ /* 0x000ee400080011ff */
[----:B---3--:R-:W-:Y:S05]  /*6f30*/  @!P0 BRA `(.L_x_116) ;  /* 0x0000002400a88947 */ /* 0x008fea0003800000 */
.L_x_115:
[----:B------:R-:W-:Y:S05]  /*6f40*/  BSYNC B0 ;  /* 0x0000000000007941 */ /* 0x000fea0003800000 */
.L_x_114:
[----:B------:R-:W-:Y:S02]  /*6f50*/  ISETP.NE.AND P0, PT, R66, RZ, PT ;  /* 0x000000ff4200720c */ /* 0x000fe40003f05270 */
[----:B------:R-:W-:Y:S11]  /*6f60*/  IADD3 R63, PT, PT, R63, 0x1, RZ ;  /* 0x000000013f3f7810 */ /* 0x000ff60007ffe0ff */
[----:B------:R-:W-:Y:S05]  /*6f70*/  @P0 WARPSYNC.ALL ;  /* 0x0000000000000948 */ /* 0x000fea0003800000 */
[----:B------:R4:W1:Y:S04]  /*6f80*/  @P0 LDSM.16.M88.4 R28, [R4+UR44+0x200] ;  /* 0x0002002c041c083b */ /* 0x0008680008000200 */
[----:B------:R4:W1:Y:S02]  /*6f90*/  @P0 LDSM.16.M88.4 R36, [R3+0x200] ;  /* 0x000200000324083b */ /* 0x0008640000000200 */
.L_x_113:
[----:B------:R-:W-:Y:S05]  /*6fa0*/  BSYNC B1 ;  /* 0x0000000000017941 */ /* 0x000fea0003800000 */
.L_x_112:
[----:B---3--:R-:W-:Y:S05]  /*6fb0*/  VIADD R0, R25, 0x20 ;  /* 0x0000002019007836 */ /* 0x008fea0000000000 */
[----:B------:R-:W-:Y:S04]  /*6fc0*/  SHF.R.U32.HI R0, RZ, 0x15, R0 ;  /* 0x00000015ff007819 */ /* 0x000fe80000011600 */
[----:B------:R-:W-:Y:S11]  /*6fd0*/  LOP3.LUT P0, RZ, R0, 0x3, R50, 0x48, !PT ;  /* 0x0000000300ff7812 */ /* 0x000ff60007804832 */
[----:B------:R-:W-:Y:S02]  /*6fe0*/  @!UPT UIADD3 URZ, UPT, UPT, URZ, URZ, URZ ;  /* 0x000000fffffff290 */ /* 0x000fe4000fffe0ff */
[----:B------:R-:W-:Y:S05]  /*6ff0*/  @!P0 BRA `(.L_x_117) ;  /* 0x0000000000408947 */ /* 0x000fea0003800000 */
[----:B------:R-:W3:Y:S01]  /*7000*/  LDCU.64 UR8, c[0x4][0x70] ;  /* 0x01000e00ff0877ac */ /* 0x000ee20008000a00 */
[----:B----4-:R-:W-:Y:S01]  /*7010*/  MOV R3, 0x0 ;  /* 0x0000000000037802 */ /* 0x010fe20000000f00 */
[----:B------:R-:W-:Y:S02]  /*7020*/  HFMA2 R12, -RZ, RZ, 0, 5.9604644775390625e-08 ;  /* 0x00000001ff0c7431 */ /* 0x000fe400000001ff */
[----:B-1----:R-:W-:Y:S02]  /*7030*/  IMAD.MOV.U32 R8, RZ, RZ, 0x192 ;  /* 0x00000192ff087424 */ /* 0x002fe400078e00ff */
[----:B------:R-:W-:Y:S01]  /*7040*/  IMAD.MOV.U32 R13, RZ, RZ, RZ ;  /* 0x000000ffff0d7224 */ /* 0x000fe200078e00ff */
[----:B------:R-:W1:Y:S01]  /*7050*/  LDCU.64 UR6, c[0x4][0x78] ;  /* 0x01000f00ff0677ac */ /* 0x000e620008000a00 */
[----:B------:R-:W4:Y:S01]  /*7060*/  LDC.64 R2, c[0x4][R3] ;  /* 0x0100000003027b82 */ /* 0x000f220000000a00 */
[----:B------:R-:W5:Y:S01]  /*7070*/  LDCU.64 UR4, c[0x4][0x10] ;  /* 0x01000200ff0477ac */ /* 0x000f620008000a00 */
[----:B---3--:R-:W-:Y:S01]  /*7080*/  MOV R5, UR9 ;  /* 0x0000000900057c02 */ /* 0x008fe20008000f00 */
[----:B------:R-:W-:Y:S01]  /*7090*/  IMAD.U32 R4, RZ, RZ, UR8 ;  /* 0x00000008ff047e24 */ /* 0x000fe2000f8e00ff */
[----:B-1----:R-:W-:Y:S01]  /*70a0*/  MOV R7, UR7 ;  /* 0x0000000700077c02 */ /* 0x002fe20008000f00 */
[----:B------:R-:W-:Y:S01]  /*70b0*/  IMAD.U32 R6, RZ, RZ, UR6 ;  /* 0x00000006ff067e24 */ /* 0x000fe2000f8e00ff */
[----:B-----5:R-:W-:Y:S01]  /*70c0*/  MOV R11, UR5 ;  /* 0x00000005000b7c02 */ /* 0x020fe20008000f00 */
[----:B------:R-:W-:Y:S02]  /*70d0*/  IMAD.U32 R10, RZ, RZ, UR4 ;  /* 0x00000004ff0a7e24 */ /* 0x000fe4000f8e00ff */
[----:B------:R-:W-:Y:S07]  /*70e0*/  LEPC R20, `(.L_x_117) ;  /* 0x000000001014794e */ /* 0x000fee0000000000 */
[----:B--2-4-:R-:W-:Y:S05]  /*70f0*/  CALL.ABS.NOINC R2 ;  /* 0x0000000002007343 */ /* 0x014fea0003c00000 */
.L_x_117:
[----:B-1--4-:R-:W-:Y:S01]  /*7100*/  SHF.L.U32 R3, R28, 0x10, RZ ;  /* 0x000000101c037819 */ /* 0x012fe200000006ff */
[----:B------:R-:W-:Y:S05]  /*7110*/  WARPSYNC.ALL ;  /* 0x0000000000007948 */ /* 0x000fea0003800000 */
[----:B------:R-:W-:Y:S01]  /*7120*/  R2UR UR4, R25 ;  /* 0x00000000190472ca */ /* 0x000fe200000e0000 */
[----:B------:R-:W-:Y:S01]  /*7130*/  BSSY.RECONVERGENT B0, `(.L_x_118) ;  /* 0x0000056000007945 */ /* 0x000fe20003800200 */
[----:B------:R-:W-:Y:S02]  /*7140*/  SHF.L.U32 R20, R30, 0x10, RZ ;  /* 0x000000101e147819 */ /* 0x000fe400000006ff */
[----:B------:R-:W-:Y:S02]  /*7150*/  ISETP.NE.AND P6, PT, R60, RZ, PT ;  /* 0x000000ff3c00720c */ /* 0x000fe40003fc5270 */
[----:B------:R-:W-:Y:S07]  /*7160*/  ISETP.NE.AND P0, PT, R59, RZ, PT ;  /* 0x000000ff3b00720c */ /* 0x000fee0003f05270 */
[----:B------:R-:W1:Y:S02]  /*7170*/  LDTM.16dp256bit.x4 R4, tmem[UR4+0x20] ;  /* 0x00002004000479ee */ /* 0x000e640008120000 */
[----:B-1----:R-:W-:Y:S01]  /*7180*/  FMUL R0, R24, R4 ;  /* 0x0000000418007220 */ /* 0x002fe20000400000 */
[----:B------:R-:W-:Y:S01]  /*7190*/  LOP3.LUT R4, R28, 0xffff0000, RZ, 0xc0, !PT ;  /* 0xffff00001c047812 */ /* 0x000fe200078ec0ff */
[C---:B------:R-:W-:Y:S01]  /*71a0*/  FMUL R2, R24.reuse, R5 ;  /* 0x0000000518027220 */ /* 0x040fe20000400000 */
[----:B------:R-:W-:Y:S01]  /*71b0*/  SHF.L.U32 R5, R29, 0x10, RZ ;  /* 0x000000101d057819 */ /* 0x000fe200000006ff */
[----:B------:R-:W-:Y:S01]  /*71c0*/  FFMA R0, R27, R3, R0 ;  /* 0x000000031b007223 */ /* 0x000fe20000000000 */
[C---:B------:R-:W-:Y:S01]  /*71d0*/  FMUL R3, R24.reuse, R6 ;  /* 0x0000000618037220 */ /* 0x040fe20000400000 */
[----:B------:R-:W-:Y:S01]  /*71e0*/  LOP3.LUT R6, R29, 0xffff0000, RZ, 0xc0, !PT ;  /* 0xffff00001d067812 */ /* 0x000fe200078ec0ff */
[C---:B------:R-:W-:Y:S01]  /*71f0*/  FFMA R2, R27.reuse, R4, R2 ;  /* 0x000000041b027223 */ /* 0x040fe20000000002 */
[C---:B------:R-:W-:Y:S01]  /*7200*/  FMUL R7, R24.reuse, R7 ;  /* 0x0000000718077220 */ /* 0x040fe20000400000 */
[C---:B------:R-:W-:Y:S01]  /*7210*/  FFMA R3, R27.reuse, R5, R3 ;  /* 0x000000051b037223 */ /* 0x040fe20000000003 */
[C---:B------:R-:W-:Y:S01]  /*7220*/  FMUL R4, R24.reuse, R8 ;  /* 0x0000000818047220 */ /* 0x040fe20000400000 */
[----:B------:R-:W-:Y:S01]  /*7230*/  FMUL R5, R24, R9 ;  /* 0x0000000918057220 */ /* 0x000fe20000400000 */
[----:B------:R-:W-:Y:S01]  /*7240*/  F2FP.BF16.F32.PACK_AB R32, R2, R0 ;  /* 0x000000000220723e */ /* 0x000fe200000010ff */
[C---:B------:R-:W-:Y:S01]  /*7250*/  FFMA R7, R27.reuse, R6, R7 ;  /* 0x000000061b077223 */ /* 0x040fe20000000007 */
[----:B------:R-:W-:Y:S01]  /*7260*/  LOP3.LUT R0, R30, 0xffff0000, RZ, 0xc0, !PT ;  /* 0xffff00001e007812 */ /* 0x000fe200078ec0ff */
[----:B------:R-:W-:Y:S01]  /*7270*/  FFMA R4, R27, R20, R4 ;  /* 0x000000141b047223 */ /* 0x000fe20000000004 */
[----:B------:R-:W-:Y:S01]  /*7280*/  SHF.L.U32 R2, R31, 0x10, RZ ;  /* 0x000000101f027819 */ /* 0x000fe200000006ff */
[----:B------:R-:W-:Y:S01]  /*7290*/  FMUL R6, R24, R10 ;  /* 0x0000000a18067220 */ /* 0x000fe20000400000 */
[----:B------:R-:W-:Y:S01]  /*72a0*/  F2FP.BF16.F32.PACK_AB R33, R7, R3 ;  /* 0x000000030721723e */ /* 0x000fe200000010ff */
[----:B------:R-:W-:Y:S01]  /*72b0*/  FFMA R5, R27, R0, R5 ;  /* 0x000000001b057223 */ /* 0x000fe20000000005 */
[----:B------:R-:W-:Y:S01]  /*72c0*/  LOP3.LUT R3, R31, 0xffff0000, RZ, 0xc0, !PT ;  /* 0xffff00001f037812 */ /* 0x000fe200078ec0ff */
[----:B------:R-:W-:Y:S01]  /*72d0*/  FFMA R6, R27, R2, R6 ;  /* 0x000000021b067223 */ /* 0x000fe20000000006 */
[----:B------:R-:W-:Y:S01]  /*72e0*/  SHF.L.U32 R7, R36, 0x10, RZ ;  /* 0x0000001024077819 */ /* 0x000fe200000006ff */
[----:B------:R-:W-:Y:S01]  /*72f0*/  FMUL R11, R24, R11 ;  /* 0x0000000b180b7220 */ /* 0x000fe20000400000 */
[----:B------:R-:W-:Y:S01]  /*7300*/  LOP3.LUT R0, R36, 0xffff0000, RZ, 0xc0, !PT ;  /* 0xffff000024007812 */ /* 0x000fe200078ec0ff */
[C---:B------:R-:W-:Y:S01]  /*7310*/  FMUL R8, R24.reuse, R12 ;  /* 0x0000000c18087220 */ /* 0x040fe20000400000 */
[----:B------:R-:W-:Y:S01]  /*7320*/  SHF.L.U32 R2, R37, 0x10, RZ ;  /* 0x0000001025027819 */ /* 0x000fe200000006ff */
[C---:B------:R-:W-:Y:S01]  /*7330*/  FMUL R9, R24.reuse, R13 ;  /* 0x0000000d18097220 */ /* 0x040fe20000400000 */
[----:B------:R-:W-:Y:S01]  /*7340*/  F2FP.BF16.F32.PACK_AB R34, R5, R4 ;  /* 0x000000040522723e */ /* 0x000fe200000010ff */
[----:B------:R-:W-:Y:S01]  /*7350*/  FFMA R11, R27, R3, R11 ;  /* 0x000000031b0b7223 */ /* 0x000fe2000000000b */
[----:B------:R-:W-:Y:S01]  /*7360*/  SHF.L.U32 R3, R39, 0x10, RZ ;  /* 0x0000001027037819 */ /* 0x000fe200000006ff */
[----:B------:R-:W-:Y:S01]  /*7370*/  FFMA R8, R27, R7, R8 ;  /* 0x000000071b087223 */ /* 0x000fe20000000008 */
[----:B------:R-:W-:Y:S01]  /*7380*/  LOP3.LUT R4, R39, 0xffff0000, RZ, 0xc0, !PT ;  /* 0xffff000027047812 */ /* 0x000fe200078ec0ff */
[----:B------:R-:W-:Y:S01]  /*7390*/  FFMA R9, R27, R0, R9 ;  /* 0x000000001b097223 */ /* 0x000fe20000000009 */
[----:B------:R-:W-:Y:S01]  /*73a0*/  LOP3.LUT R0, R37, 0xffff0000, RZ, 0xc0, !PT ;  /* 0xffff000025007812 */ /* 0x000fe200078ec0ff */
[C---:B------:R-:W-:Y:S01]  /*73b0*/  FMUL R10, R24.reuse, R14 ;  /* 0x0000000e180a7220 */ /* 0x040fe20000400000 */
[----:B------:R-:W-:Y:S01]  /*73c0*/  F2FP.BF16.F32.PACK_AB R35, R11, R6 ;  /* 0x000000060b23723e */ /* 0x000fe200000010ff */
[----:B------:R-:W-:Y:S01]  /*73d0*/  FMUL R15, R24, R15 ;  /* 0x0000000f180f7220 */ /* 0x000fe20000400000 */
[----:B------:R-:W-:Y:S01]  /*73e0*/  F2FP.BF16.F32.PACK_AB R8, R9, R8 ;  /* 0x000000080908723e */ /* 0x000fe200000010ff */
[C---:B------:R-:W-:Y:S01]  /*73f0*/  FFMA R10, R27.reuse, R2, R10 ;  /* 0x000000021b0a7223 */ /* 0x040fe2000000000a */
[C---:B------:R-:W-:Y:S01]  /*7400*/  SHF.L.U32 R2, R38.reuse, 0x10, RZ ;  /* 0x0000001026027819 */ /* 0x040fe200000006ff */
[----:B------:R-:W-:Y:S01]  /*7410*/  FFMA R15, R27, R0, R15 ;  /* 0x000000001b0f7223 */ /* 0x000fe2000000000f */
[----:B------:R-:W-:Y:S01]  /*7420*/  LOP3.LUT R0, R38, 0xffff0000, RZ, 0xc0, !PT ;  /* 0xffff000026007812 */ /* 0x000fe200078ec0ff */
[----:B------:R1:W-:Y:S01]  /*7430*/  STSM.16.M88.4 [R62+0x1200], R32 ;  /* 0x001200203e007844 */ /* 0x0003e20000000200 */
[C---:B------:R-:W-:Y:S01]  /*7440*/  FMUL R12, R24.reuse, R16 ;  /* 0x00000010180c7220 */ /* 0x040fe20000400000 */
[C---:B------:R-:W-:Y:S01]  /*7450*/  FMUL R13, R24.reuse, R17 ;  /* 0x00000011180d7220 */ /* 0x040fe20000400000 */
[----:B------:R-:W-:Y:S01]  /*7460*/  F2FP.BF16.F32.PACK_AB R9, R15, R10 ;  /* 0x0000000a0f09723e */ /* 0x000fe200000010ff */
[C---:B------:R-:W-:Y:S01]  /*7470*/  FMUL R14, R24.reuse, R18 ;  /* 0x00000012180e7220 */ /* 0x040fe20000400000 */
[----:B------:R-:W-:Y:S01]  /*7480*/  FMUL R19, R24, R19 ;  /* 0x0000001318137220 */ /* 0x000fe20000400000 */
[C---:B------:R-:W-:Y:S01]  /*7490*/  FFMA R12, R27.reuse, R2, R12 ;  /* 0x000000021b0c7223 */ /* 0x040fe2000000000c */
[----:B------:R-:W-:Y:S01]  /*74a0*/  MOV R2, UR46 ;  /* 0x0000002e00027c02 */ /* 0x000fe20008000f00 */
[C---:B------:R-:W-:Y:S01]  /*74b0*/  FFMA R13, R27.reuse, R0, R13 ;  /* 0x000000001b0d7223 */ /* 0x040fe2000000000d */
[C---:B------:R-:W-:Y:S01]  /*74c0*/  FFMA R14, R27.reuse, R3, R14 ;  /* 0x000000031b0e7223 */ /* 0x040fe2000000000e */
[----:B------:R-:W-:Y:S01]  /*74d0*/  FFMA R19, R27, R4, R19 ;  /* 0x000000041b137223 */ /* 0x000fe20000000013 */
[----:B------:R-:W-:Y:S02]  /*74e0*/  @P6 LEA R2, R2, UR44, 0x3 ;  /* 0x0000002c02026c11 */ /* 0x000fe4000f8e18ff */
[----:B------:R-:W-:Y:S02]  /*74f0*/  F2FP.BF16.F32.PACK_AB R10, R13, R12 ;  /* 0x0000000c0d0a723e */ /* 0x000fe400000010ff */
[----:B------:R-:W-:Y:S02]  /*7500*/  F2FP.BF16.F32.PACK_AB R11, R19, R14 ;  /* 0x0000000e130b723e */ /* 0x000fe400000010ff */
[----:B------:R-:W-:Y:S02]  /*7510*/  MOV R0, UR52 ;  /* 0x0000003400007c02 */ /* 0x000fe40008000f00 */
[----:B------:R-:W-:Y:S01]  /*7520*/  @P6 IADD3 R2, PT, PT, R2, 0x60, RZ ;  /* 0x0000006002026810 */ /* 0x000fe20007ffe0ff */
[----:B------:R1:W-:Y:S01]  /*7530*/  STSM.16.M88.4 [R61+0x1200], R8 ;  /* 0x001200083d007844 */ /* 0x0003e20000000200 */
[----:B------:R-:W-:Y:S02]  /*7540*/  @P6 SHF.L.U32 R3, R57, 0x1f, RZ ;  /* 0x0000001f39036819 */ /* 0x000fe400000006ff */
[----:B------:R-:W-:Y:S01]  /*7550*/  @P6 PRMT R0, R0, 0x654, R2 ;  /* 0x0000065400006816 */ /* 0x000fe20000000002 */
[----:B------:R-:W-:Y:S01]  /*7560*/  @!PT LDS RZ, [RZ] ;  /* 0x00000000fffff984 */ /* 0x000fe20000000800 */
[----:B------:R-:W-:Y:S01]  /*7570*/  @!PT LDS RZ, [RZ] ;  /* 0x00000000fffff984 */ /* 0x000fe20000000800 */
[----:B------:R-:W-:Y:S01]  /*7580*/  @!PT LDS RZ, [RZ] ;  /* 0x00000000fffff984 */ /* 0x000fe20000000800 */
[----:B------:R-:W-:Y:S01]  /*7590*/  @!PT LDS RZ, [RZ] ;  /* 0x00000000fffff984 */ /* 0x000fe20000000800 */
[----:B------:R3:W-:Y:S06]  /*75a0*/  MEMBAR.ALL.CTA ;  /* 0x0000000000007992 */ /* 0x0007ec0000008000 */
[----:B---3--:R-:W3:Y:S01]  /*75b0*/  FENCE.VIEW.ASYNC.S ;  /* 0x00000000000073c6 */ /* 0x008ee20000000000 */
[----:B------:R-:W-:Y:S01]  /*75c0*/  LEA R2, R63, UR44, 0x3 ;  /* 0x0000002c3f027c11 */ /* 0x000fe2000f8e18ff */
[----:B---3--:R-:W-:Y:S06]  /*75d0*/  BAR.SYNC.DEFER_BLOCKING 0x1, 0x80 ;  /* 0x0042000000007b1d */ /* 0x008fec0000010000 */
[----:B------:R-:W-:Y:S05]  /*75e0*/  @P0 BRA `(.L_x_119) ;  /* 0x0000000000280947 */ /* 0x000fea0003800000 */
[----:B------:R-:W3:Y:S01]  /*75f0*/  LDCU.64 UR6, c[0x0][0x348] ;  /* 0x00006900ff0677ac */ /* 0x000ee20008000a00 */
[----:B------:R-:W-:Y:S02]  /*7600*/  UIADD3 UR9, UPT, UPT, UR49, 0x20, URZ ;  /* 0x0000002031097890 */ /* 0x000fe4000fffe0ff */
[----:B------:R-:W-:Y:S01]  /*7610*/  UIADD3 UR8, UPT, UPT, UR44, 0x1200, URZ ;  /* 0x000012002c087890 */ /* 0x000fe2000fffe0ff */
[----:B------:R-:W-:Y:S01]  /*7620*/  UMOV UR10, UR50 ;  /* 0x00000032000a7c82 */ /* 0x000fe20008000000 */
[----:B------:R-:W-:Y:S01]  /*7630*/  UMOV UR11, UR36 ;  /* 0x00000024000b7c82 */ /* 0x000fe20008000000 */
[----:B---3--:R-:W-:Y:S04]  /*7640*/  UIADD3 UR4, UP0, UPT, UR6, 0x680, URZ ;  /* 0x0000068006047890 */ /* 0x008fe8000ff1e0ff */
[----:B------:R-:W-:Y:S09]  /*7650*/  UIADD3.X UR5, UPT, UPT, URZ, UR7, URZ, UP0, !UPT ;  /* 0x00000007ff057290 */ /* 0x000ff200087fe4ff */
[----:B------:R3:W-:Y:S01]  /*7660*/  UTMASTG.3D [UR8], [UR4] ;  /* 0x00000008040073b5 */ /* 0x0007e20008010000 */
[----:B------:R0:W-:Y:S01]  /*7670*/  UTMACMDFLUSH ;  /* 0x00000000000079b7 */ /* 0x0001e20000000000 */
[----:B---3--:R-:W-:Y:S04]  /*7680*/  DEPBAR.LE SB0, 0x1 ;  /* 0x000080400000791a */ /* 0x008fe80000000000 */
.L_x_119:
[----:B------:R-:W-:Y:S05]  /*7690*/  BSYNC.RECONVERGENT B0 ;  /* 0x0000000000007941 */ /* 0x000fea0003800200 */
.L_x_118:
[----:B------:R-:W-:Y:S01]  /*76a0*/  BAR.SYNC.DEFER_BLOCKING 0x1, 0x80 ;  /* 0x0042000000007b1d */ /* 0x000fe20000010000 */
[----:B------:R-:W-:Y:S04]  /*76b0*/  UIADD3 UR4, UPT, UPT, UR46, 0x1, URZ ;  /* 0x000000012e047890 */ /* 0x000fe8000fffe0ff */
[----:B------:R-:W-:Y:S04]  /*76c0*/  UISETP.NE.AND UP0, UPT, UR4, 0x4, UPT ;  /* 0x000000040400788c */ /* 0x000fe8000bf05270 */
[----:B------:R-:W-:Y:S01]  /*76d0*/  USEL UR45, UR4, URZ, UP0 ;  /* 0x000000ff042d7287 */ /* 0x000fe20008000000 */
[----:B------:R3:W-:Y:S01]  /*76e0*/  @P6 SYNCS.ARRIVE.TRANS64.RED.A1T0 RZ, [R0+URZ], RZ ;  /* 0x000000ff00ff69a7 */ /* 0x0007e200081004ff */
[----:B------:R-:W-:Y:S01]  /*76f0*/  BSSY B1, `(.L_x_120) ;  /* 0x0000014000017945 */ /* 0x000fe20003800000 */
[----:B------:R-:W4:Y:S02]  /*7700*/  @P6 SYNCS.PHASECHK.TRANS64.TRYWAIT P0, [R2+URZ+0x40], R3 ;  /* 0x00004003020065a7 */ /* 0x000f2400080011ff */
[----:B----4-:R-:W-:Y:S01]  /*7710*/  @P6 SEL R65, RZ, 0x1, !P0 ;  /* 0x00000001ff416807 */ /* 0x010fe20004000000 */
[----:B---3--:R-:W-:Y:S06]  /*7720*/  @!P6 BRA `(.L_x_121) ;  /* 0x000000000040e947 */ /* 0x008fec0003800000 */
[----:B------:R-:W-:Y:S01]  /*7730*/  ISETP.NE.AND P1, PT, R66, RZ, PT ;  /* 0x000000ff4200720c */ /* 0x000fe20003f25270 */
[----:B------:R-:W-:Y:S01]  /*7740*/  BSSY B0, `(.L_x_122) ;  /* 0x0000009000007945 */ /* 0x000fe20003800000 */
[----:B------:R-:W-:Y:S11]  /*7750*/  ISETP.NE.AND P0, PT, R65, RZ, PT ;  /* 0x000000ff4100720c */ /* 0x000ff60003f05270 */
[----:B------:R-:W-:Y:S05]  /*7760*/  @P1 IMAD R3, R63, 0x1000, R64 ;  /* 0x000010003f031824 */ /* 0x000fea00078e0240 */
[----:B------:R-:W-:Y:S05]  /*7770*/  @P1 IADD3 R0, PT, PT, R3, UR44, RZ ;  /* 0x0000002c03001c10 */ /* 0x000fea000fffe0ff */
[----:B------:R-:W-:Y:S01]  /*7780*/  @P1 IMAD.IADD R0, R58, 0x1, R0 ;  /* 0x000000013a001824 */ /* 0x000fe200078e0200 */
[----:B------:R-:W-:Y:S06]  /*7790*/  @P0 BRA `(.L_x_123) ;  /* 0x00000000000c0947 */ /* 0x000fec0003800000 */
[----:B------:R-:W-:Y:S04]  /*77a0*/  SHF.L.U32 R4, R57, 0x1f, RZ ;  /* 0x0000001f39047819 */ /* 0x000fe800000006ff */
[----:B------:R-:W3:Y:S02]  /*77b0*/  SYNCS.PHASECHK.TRANS64.TRYWAIT P0, [R2+URZ+0x40], R4 ;  /* 0x00004004020075a7 */ /* 0x000ee400080011ff */
[----:B---3--:R-:W-:Y:S05]  /*77c0*/  @!P0 BRA `(.L_x_124) ;  /* 0x0000001c00988947 */ /* 0x008fea0003800000 */
.L_x_123:
[----:B------:R-:W-:Y:S05]  /*77d0*/  BSYNC B0 ;  /* 0x0000000000007941 */ /* 0x000fea0003800000 */
.L_x_122:
[----:B------:R-:W-:Y:S02]  /*77e0*/  ISETP.NE.AND P0, PT, R66, RZ, PT ;  /* 0x000000ff4200720c */ /* 0x000fe40003f05270 */
[----:B------:R-:W-:Y:S11]  /*77f0*/  IADD3 R63, PT, PT, R63, 0x1, RZ ;  /* 0x000000013f3f7810 */ /* 0x000ff60007ffe0ff */
[----:B------:R-:W-:Y:S05]  /*7800*/  @P0 WARPSYNC.ALL ;  /* 0x0000000000000948 */ /* 0x000fea0003800000 */
[----:B------:R4:W1:Y:S04]  /*7810*/  @P0 LDSM.16.M88.4 R28, [R3+UR44+0x200] ;  /* 0x0002002c031c083b */ /* 0x0008680008000200 */
[----:B------:R4:W1:Y:S02]  /*7820*/  @P0 LDSM.16.M88.4 R36, [R0+0x200] ;  /* 0x000200000024083b */ /* 0x0008640000000200 */
.L_x_121:
[----:B------:R-:W-:Y:S05]  /*7830*/  BSYNC B1 ;  /* 0x0000000000017941 */ /* 0x000fea0003800000 */
.L_x_120:
[----:B----4-:R-:W-:Y:S05]  /*7840*/  VIADD R0, R25, 0x40 ;  /* 0x0000004019007836 */ /* 0x010fea0000000000 */
[----:B------:R-:W-:Y:S04]  /*7850*/  SHF.R.U32.HI R0, RZ, 0x15, R0 ;  /* 0x00000015ff007819 */ /* 0x000fe80000011600 */
[----:B------:R-:W-:Y:S11]  /*7860*/  LOP3.LUT P0, RZ, R0, 0x3, R50, 0x48, !PT ;  /* 0x0000000300ff7812 */ /* 0x000ff60007804832 */
[----:B------:R-:W-:Y:S02]  /*7870*/  @!UPT UIADD3 URZ, UPT, UPT, URZ, URZ, URZ ;  /* 0x000000fffffff290 */ /* 0x000fe4000fffe0ff */
[----:B------:R-:W-:Y:S05]  /*7880*/  @!P0 BRA `(.L_x_125) ;  /* 0x0000000000408947 */ /* 0x000fea0003800000 */
[----:B------:R-:W4:Y:S01]  /*7890*/  LDCU.64 UR8, c[0x4][0x70] ;  /* 0x01000e00ff0877ac */ /* 0x000f220008000a00 */
[----:B------:R-:W-:Y:S01]  /*78a0*/  MOV R3, 0x0 ;  /* 0x0000000000037802 */ /* 0x000fe20000000f00 */
[----:B------:R-:W-:Y:S02]  /*78b0*/  HFMA2 R12, -RZ, RZ, 0, 5.9604644775390625e-08 ;  /* 0x00000001ff0c7431 */ /* 0x000fe400000001ff */
[----:B-1----:R-:W-:Y:S02]  /*78c0*/  IMAD.MOV.U32 R8, RZ, RZ, 0x192 ;  /* 0x00000192ff087424 */ /* 0x002fe400078e00ff */
[----:B------:R-:W-:Y:S01]  /*78d0*/  IMAD.MOV.U32 R13, RZ, RZ, RZ ;  /* 0x000000ffff0d7224 */ /* 0x000fe200078e00ff */
[----:B------:R-:W1:Y:S01]  /*78e0*/  LDCU.64 UR6, c[0x4][0x78] ;  /* 0x01000f00ff0677ac */ /* 0x000e620008000a00 */
[----:B---3--:R-:W3:Y:S01]  /*78f0*/  LDC.64 R2, c[0x4][R3] ;  /* 0x0100000003027b82 */ /* 0x008ee20000000a00 */
[----:B------:R-:W5:Y:S01]  /*7900*/  LDCU.64 UR4, c[0x4][0x10] ;  /* 0x01000200ff0477ac */ /* 0x000f620008000a00 */
[----:B----4-:R-:W-:Y:S01]  /*7910*/  MOV R5, UR9 ;  /* 0x0000000900057c02 */ /* 0x010fe20008000f00 */
[----:B------:R-:W-:Y:S01]  /*7920*/  IMAD.U32 R4, RZ, RZ, UR8 ;  /* 0x00000008ff047e24 */ /* 0x000fe2000f8e00ff */
[----:B-1----:R-:W-:Y:S01]  /*7930*/  MOV R7, UR7 ;  /* 0x0000000700077c02 */ /* 0x002fe20008000f00 */
[----:B------:R-:W-:Y:S01]  /*7940*/  IMAD.U32 R6, RZ, RZ, UR6 ;  /* 0x00000006ff067e24 */ /* 0x000fe2000f8e00ff */
[----:B-----5:R-:W-:Y:S01]  /*7950*/  MOV R11, UR5 ;  /* 0x00000005000b7c02 */ /* 0x020fe20008000f00 */
[----:B------:R-:W-:Y:S02]  /*7960*/  IMAD.U32 R10, RZ, RZ, UR4 ;  /* 0x00000004ff0a7e24 */ /* 0x000fe4000f8e00ff */
[----:B------:R-:W-:Y:S07]  /*7970*/  LEPC R20, `(.L_x_125) ;  /* 0x000000001014794e */ /* 0x000fee0000000000 */
[----:B--23--:R-:W-:Y:S05]  /*7980*/  CALL.ABS.NOINC R2 ;  /* 0x0000000002007343 */ /* 0x00cfea0003c00000 */
.L_x_125:
[----:B-1----:R-:W-:Y:S01]  /*7990*/  SHF.L.U32 R3, R28, 0x10, RZ ;  /* 0x000000101c037819 */ /* 0x002fe200000006ff */
[----:B------:R-:W-:Y:S05]  /*79a0*/  WARPSYNC.ALL ;  /* 0x0000000000007948 */ /* 0x000fea0003800000 */
[----:B------:R-:W-:Y:S01]  /*79b0*/  R2UR UR4, R25 ;  /* 0x00000000190472ca */ /* 0x000fe200000e0000 */
[----:B------:R-:W-:Y:S01]  /*79c0*/  BSSY.RECONVERGENT B0, `(.L_x_126) ;  /* 0x0000056000007945 */ /* 0x000fe20003800200 */
[----:B------:R-:W-:Y:S02]  /*79d0*/  SHF.L.U32 R20, R30, 0x10, RZ ;  /* 0x000000101e147819 */ /* 0x000fe400000006ff */
[----:B------:R-:W-:Y:S02]  /*79e0*/  ISETP.NE.AND P6, PT, R60, RZ, PT ;  /* 0x000000ff3c00720c */ /* 0x000fe40003fc5270 */
[----:B------:R-:W-:Y:S07]  /*79f0*/  ISETP.NE.AND P0, PT, R59, RZ, PT ;  /* 0x000000ff3b00720c */ /* 0x000fee0003f05270 */
[----:B---3--:R-:W1:Y:S02]  /*7a00*/  LDTM.16dp256bit.x4 R4, tmem[UR4+0x40] ;  /* 0x00004004000479ee */ /* 0x008e640008120000 */
        /* <DEDUP_REMOVED lines=60> */
[----:B------:R-:W-:Y:S02]  /*7dd0*/  LEA R3, R63, UR44, 0x3 ;  /* 0x0000002c3f037c11 */ /* 0x000fe4000f8e18ff */
[----:B------:R-:W-:Y:S01]  /*7de0*/  @P6 PRMT R0, R0, 0x654, R2 ;  /* 0x0000065400006816 */ /* 0x000fe20000000002 */
[----:B------:R-:W-:Y:S01]  /*7df0*/  @!PT LDS RZ, [RZ] ;  /* 0x00000000fffff984 */ /* 0x000fe20000000800 */
[----:B------:R-:W-:Y:S01]  /*7e00*/  @!PT LDS RZ, [RZ] ;  /* 0x00000000fffff984 */ /* 0x000fe20000000800 */
[----:B------:R-:W-:Y:S01]  /*7e10*/  @!PT LDS RZ, [RZ] ;  /* 0x00000000fffff984 */ /* 0x000fe20000000800 */
[----:B------:R-:W-:Y:S01]  /*7e20*/  @!PT LDS RZ, [RZ] ;  /* 0x00000000fffff984 */ /* 0x000fe20000000800 */
[----:B------:R3:W-:Y:S06]  /*7e30*/  MEMBAR.ALL.CTA ;  /* 0x0000000000007992 */ /* 0x0007ec0000008000 */
[----:B---3--:R-:W3:Y:S01]  /*7e40*/  FENCE.VIEW.ASYNC.S ;  /* 0x00000000000073c6 */ /* 0x008ee20000000000 */
[----:B------:R-:W-:Y:S01]  /*7e50*/  @P6 SHF.L.U32 R2, R57, 0x1f, RZ ;  /* 0x0000001f39026819 */ /* 0x000fe200000006ff */
        /* <DEDUP_REMOVED lines=12> */
.L_x_127:
[----:B------:R-:W-:Y:S05]  /*7f20*/  BSYNC.RECONVERGENT B0 ;  /* 0x0000000000007941 */ /* 0x000fea0003800200 */
.L_x_126:
        /* <DEDUP_REMOVED lines=19> */
.L_x_131:
[----:B------:R-:W-:Y:S05]  /*8060*/  BSYNC B0 ;  /* 0x0000000000007941 */ /* 0x000fea0003800000 */
.L_x_130:
[----:B------:R-:W-:Y:S11]  /*8070*/  ISETP.NE.AND P0, PT, R66, RZ, PT ;  /* 0x000000ff4200720c */ /* 0x000ff60003f05270 */
[----:B------:R-:W-:Y:S02]  /*8080*/  @!UPT UIADD3 URZ, UPT, UPT, URZ, URZ, URZ ;  /* 0x000000fffffff290 */ /* 0x000fe4000fffe0ff */
[----:B------:R-:W-:Y:S05]  /*8090*/  @P0 WARPSYNC.ALL ;  /* 0x0000000000000948 */ /* 0x000fea0003800000 */
[----:B------:R4:W1:Y:S04]  /*80a0*/  @P0 LDSM.16.M88.4 R28, [R63+UR44+0x200] ;  /* 0x0002002c3f1c083b */ /* 0x0008680008000200 */
[----:B------:R4:W1:Y:S02]  /*80b0*/  @P0 LDSM.16.M88.4 R36, [R2+0x200] ;  /* 0x000200000224083b */ /* 0x0008640000000200 */
.L_x_129:
[----:B------:R-:W-:Y:S05]  /*80c0*/  BSYNC B1 ;  /* 0x0000000000017941 */ /* 0x000fea0003800000 */
.L_x_128:
[----:B---3--:R-:W-:Y:S05]  /*80d0*/  VIADD R0, R25, 0x60 ;  /* 0x0000006019007836 */ /* 0x008fea0000000000 */
[----:B------:R-:W-:Y:S04]  /*80e0*/  SHF.R.U32.HI R0, RZ, 0x15, R0 ;  /* 0x00000015ff007819 */ /* 0x000fe80000011600 */
[----:B------:R-:W-:Y:S11]  /*80f0*/  LOP3.LUT P0, RZ, R0, 0x3, R50, 0x48, !PT ;  /* 0x0000000300ff7812 */ /* 0x000ff60007804832 */
[----:B------:R-:W-:Y:S02]  /*8100*/  @!UPT UIADD3 URZ, UPT, UPT, URZ, URZ, URZ ;  /* 0x000000fffffff290 */ /* 0x000fe4000fffe0ff */
[----:B------:R-:W-:Y:S05]  /*8110*/  @!P0 BRA `(.L_x_133) ;  /* 0x0000000000408947 */ /* 0x000fea0003800000 */
[----:B------:R-:W3:Y:S01]  /*8120*/  LDCU.64 UR8, c[0x4][0x70] ;  /* 0x01000e00ff0877ac */ /* 0x000ee20008000a00 */
[----:B------:R-:W-:Y:S01]  /*8130*/  MOV R3, 0x0 ;  /* 0x0000000000037802 */ /* 0x000fe20000000f00 */
[----:B------:R-:W-:Y:S02]  /*8140*/  HFMA2 R12, -RZ, RZ, 0, 5.9604644775390625e-08 ;  /* 0x00000001ff0c7431 */ /* 0x000fe400000001ff */
[----:B-1----:R-:W-:Y:S02]  /*8150*/  IMAD.MOV.U32 R8, RZ, RZ, 0x192 ;  /* 0x00000192ff087424 */ /* 0x002fe400078e00ff */
[----:B------:R-:W-:Y:S01]  /*8160*/  IMAD.MOV.U32 R13, RZ, RZ, RZ ;  /* 0x000000ffff0d7224 */ /* 0x000fe200078e00ff */
[----:B------:R-:W1:Y:S01]  /*8170*/  LDCU.64 UR6, c[0x4][0x78] ;  /* 0x01000f00ff0677ac */ /* 0x000e620008000a00 */
[----:B----4-:R-:W4:Y:S01]  /*8180*/  LDC.64 R2, c[0x4][R3] ;  /* 0x0100000003027b82 */ /* 0x010f220000000a00 */
        /* <DEDUP_REMOVED lines=9> */
.L_x_133:
[----:B------:R-:W-:Y:S01]  /*8220*/  ISETP.NE.AND P0, PT, R59, RZ, PT ;  /* 0x000000ff3b00720c */ /* 0x000fe20003f05270 */
[----:B------:R-:W-:Y:S05]  /*8230*/  WARPSYNC.ALL ;  /* 0x0000000000007948 */ /* 0x000fea0003800000 */
[----:B------:R-:W-:Y:S01]  /*8240*/  R2UR UR4, R25 ;  /* 0x00000000190472ca */ /* 0x000fe200000e0000 */
[----:B------:R-:W-:Y:S01]  /*8250*/  BSSY.RECONVERGENT B0, `(.L_x_134) ;  /* 0x0000053000007945 */ /* 0x000fe20003800200 */
[C---:B-1----:R-:W-:Y:S02]  /*8260*/  SHF.L.U32 R0, R28.reuse, 0x10, RZ ;  /* 0x000000101c007819 */ /* 0x042fe400000006ff */
[----:B----4-:R-:W-:Y:S02]  /*8270*/  LOP3.LUT R2, R28, 0xffff0000, RZ, 0xc0, !PT ;  /* 0xffff00001c027812 */ /* 0x010fe400078ec0ff */
[C---:B------:R-:W-:Y:S02]  /*8280*/  SHF.L.U32 R3, R29.reuse, 0x10, RZ ;  /* 0x000000101d037819 */ /* 0x040fe400000006ff */
[----:B------:R-:W-:Y:S02]  /*8290*/  LOP3.LUT R20, R29, 0xffff0000, RZ, 0xc0, !PT ;  /* 0xffff00001d147812 */ /* 0x000fe400078ec0ff */
[C---:B------:R-:W-:Y:S02]  /*82a0*/  SHF.L.U32 R21, R30.reuse, 0x10, RZ ;  /* 0x000000101e157819 */ /* 0x040fe400000006ff */
[----:B------:R-:W-:Y:S01]  /*82b0*/  LOP3.LUT R25, R30, 0xffff0000, RZ, 0xc0, !PT ;  /* 0xffff00001e197812 */ /* 0x000fe200078ec0ff */
[----:B------:R-:W1:Y:S01]  /*82c0*/  LDTM.16dp256bit.x4 R4, tmem[UR4+0x60] ;  /* 0x00006004000479ee */ /* 0x000e620008120000 */
[----:B------:R-:W-:Y:S01]  /*82d0*/  R2UR UR4, R26 ;  /* 0x000000001a0472ca */ /* 0x000fe200000e0000 */
[----:B------:R-:W-:Y:S01]  /*82e0*/  NOP ;  /* 0x0000000000007918 */ /* 0x000fe20000000000 */
[C---:B------:R-:W-:Y:S02]  /*82f0*/  SHF.L.U32 R26, R31.reuse, 0x10, RZ ;  /* 0x000000101f1a7819 */ /* 0x040fe400000006ff */
[----:B------:R-:W-:Y:S02]  /*8300*/  LOP3.LUT R28, R31, 0xffff0000, RZ, 0xc0, !PT ;  /* 0xffff00001f1c7812 */ /* 0x000fe400078ec0ff */
[C---:B------:R-:W-:Y:S02]  /*8310*/  SHF.L.U32 R29, R36.reuse, 0x10, RZ ;  /* 0x00000010241d7819 */ /* 0x040fe400000006ff */
[----:B------:R-:W-:Y:S02]  /*8320*/  LOP3.LUT R30, R36, 0xffff0000, RZ, 0xc0, !PT ;  /* 0xffff0000241e7812 */ /* 0x000fe400078ec0ff */
[C---:B------:R-:W-:Y:S02]  /*8330*/  SHF.L.U32 R31, R37.reuse, 0x10, RZ ;  /* 0x00000010251f7819 */ /* 0x040fe400000006ff */
[----:B------:R-:W-:Y:S01]  /*8340*/  LOP3.LUT R32, R37, 0xffff0000, RZ, 0xc0, !PT ;  /* 0xffff000025207812 */ /* 0x000fe200078ec0ff */
[----:B------:R-:W-:Y:S01]  /*8350*/  UIADD3 UR4, UPT, UPT, UR4, 0xd0, URZ ;  /* 0x000000d004047890 */ /* 0x000fe2000fffe0ff */
[C---:B------:R-:W-:Y:S02]  /*8360*/  SHF.L.U32 R33, R38.reuse, 0x10, RZ ;  /* 0x0000001026217819 */ /* 0x040fe400000006ff */
[----:B------:R-:W-:Y:S01]  /*8370*/  LOP3.LUT R34, R38, 0xffff0000, RZ, 0xc0, !PT ;  /* 0xffff000026227812 */ /* 0x000fe200078ec0ff */
[----:B------:R-:W-:Y:S01]  /*8380*/  UPRMT UR4, UR52, 0x654, UR4 ;  /* 0x0000065434047896 */ /* 0x000fe20008000004 */
[C---:B------:R-:W-:Y:S02]  /*8390*/  SHF.L.U32 R35, R39.reuse, 0x10, RZ ;  /* 0x0000001027237819 */ /* 0x040fe400000006ff */
[----:B------:R-:W-:Y:S01]  /*83a0*/  LOP3.LUT R36, R39, 0xffff0000, RZ, 0xc0, !PT ;  /* 0xffff000027247812 */ /* 0x000fe200078ec0ff */
[C---:B-1----:R-:W-:Y:S01]  /*83b0*/  FMUL R4, R24.reuse, R4 ;  /* 0x0000000418047220 */ /* 0x042fe20000400000 */
[C---:B------:R-:W-:Y:S01]  /*83c0*/  FMUL R5, R24.reuse, R5 ;  /* 0x0000000518057220 */ /* 0x040fe20000400000 */
[C---:B------:R-:W-:Y:S03]  /*83d0*/  FMUL R6, R24.reuse, R6 ;  /* 0x0000000618067220 */ /* 0x040fe60000400000 */
[----:B------:R-:W-:Y:S01]  /*83e0*/  SYNCS.ARRIVE.TRANS64.RED.A1T0 RZ, [UR4], RZ ;  /* 0x000000ffffff79a7 */ /* 0x000fe20008100404 */
[C---:B------:R-:W-:Y:S01]  /*83f0*/  FFMA R4, R27.reuse, R0, R4 ;  /* 0x000000001b047223 */ /* 0x040fe20000000004 */
[C---:B------:R-:W-:Y:S01]  /*8400*/  FFMA R5, R27.reuse, R2, R5 ;  /* 0x000000021b057223 */ /* 0x040fe20000000005 */
[----:B------:R-:W-:Y:S01]  /*8410*/  FFMA R6, R27, R3, R6 ;  /* 0x000000031b067223 */ /* 0x000fe20000000006 */
[C---:B------:R-:W-:Y:S01]  /*8420*/  FMUL R7, R24.reuse, R7 ;  /* 0x0000000718077220 */ /* 0x040fe20000400000 */
[C---:B------:R-:W-:Y:S01]  /*8430*/  FMUL R8, R24.reuse, R8 ;  /* 0x0000000818087220 */ /* 0x040fe20000400000 */
[C---:B------:R-:W-:Y:S01]  /*8440*/  FMUL R9, R24.reuse, R9 ;  /* 0x0000000918097220 */ /* 0x040fe20000400000 */
[----:B------:R-:W-:Y:S01]  /*8450*/  F2FP.BF16.F32.PACK_AB R4, R5, R4 ;  /* 0x000000040504723e */ /* 0x000fe200000010ff */
[C---:B------:R-:W-:Y:S01]  /*8460*/  FFMA R7, R27.reuse, R20, R7 ;  /* 0x000000141b077223 */ /* 0x040fe20000000007 */
[C---:B------:R-:W-:Y:S01]  /*8470*/  FFMA R8, R27.reuse, R21, R8 ;  /* 0x000000151b087223 */ /* 0x040fe20000000008 */
[C---:B------:R-:W-:Y:S01]  /*8480*/  FFMA R9, R27.reuse, R25, R9 ;  /* 0x000000191b097223 */ /* 0x040fe20000000009 */
[C---:B------:R-:W-:Y:S01]  /*8490*/  FMUL R0, R24.reuse, R10 ;  /* 0x0000000a18007220 */ /* 0x040fe20000400000 */
[C---:B------:R-:W-:Y:S01]  /*84a0*/  FMUL R2, R24.reuse, R11 ;  /* 0x0000000b18027220 */ /* 0x040fe20000400000 */
[C---:B------:R-:W-:Y:S01]  /*84b0*/  FMUL R3, R24.reuse, R12 ;  /* 0x0000000c18037220 */ /* 0x040fe20000400000 */
[C---:B------:R-:W-:Y:S01]  /*84c0*/  FMUL R10, R24.reuse, R13 ;  /* 0x0000000d180a7220 */ /* 0x040fe20000400000 */
[C---:B------:R-:W-:Y:S01]  /*84d0*/  FFMA R0, R27.reuse, R26, R0 ;  /* 0x0000001a1b007223 */ /* 0x040fe20000000000 */
[C---:B------:R-:W-:Y:S01]  /*84e0*/  FMUL R11, R24.reuse, R14 ;  /* 0x0000000e180b7220 */ /* 0x040fe20000400000 */
[C---:B------:R-:W-:Y:S01]  /*84f0*/  FFMA R2, R27.reuse, R28, R2 ;  /* 0x0000001c1b027223 */ /* 0x040fe20000000002 */
[C---:B------:R-:W-:Y:S01]  /*8500*/  FMUL R15, R24.reuse, R15 ;  /* 0x0000000f180f7220 */ /* 0x040fe20000400000 */
[C---:B------:R-:W-:Y:S01]  /*8510*/  FMUL R12, R24.reuse, R16 ;  /* 0x00000010180c7220 */ /* 0x040fe20000400000 */
[C---:B------:R-:W-:Y:S01]  /*8520*/  FFMA R3, R27.reuse, R29, R3 ;  /* 0x0000001d1b037223 */ /* 0x040fe20000000003 */
[C---:B------:R-:W-:Y:S01]  /*8530*/  FMUL R13, R24.reuse, R17 ;  /* 0x00000011180d7220 */ /* 0x040fe20000400000 */
[C---:B------:R-:W-:Y:S01]  /*8540*/  FFMA R10, R27.reuse, R30, R10 ;  /* 0x0000001e1b0a7223 */ /* 0x040fe2000000000a */
[C---:B------:R-:W-:Y:S01]  /*8550*/  FMUL R14, R24.reuse, R18 ;  /* 0x00000012180e7220 */ /* 0x040fe20000400000 */
[C---:B------:R-:W-:Y:S01]  /*8560*/  FFMA R11, R27.reuse, R31, R11 ;  /* 0x0000001f1b0b7223 */ /* 0x040fe2000000000b */
[C---:B------:R-:W-:Y:S01]  /*8570*/  FFMA R15, R27.reuse, R32, R15 ;  /* 0x000000201b0f7223 */ /* 0x040fe2000000000f */
[----:B------:R-:W-:Y:S01]  /*8580*/  FMUL R19, R24, R19 ;  /* 0x0000001318137220 */ /* 0x000fe20000400000 */
[C---:B------:R-:W-:Y:S01]  /*8590*/  FFMA R12, R27.reuse, R33, R12 ;  /* 0x000000211b0c7223 */ /* 0x040fe2000000000c */
[C---:B------:R-:W-:Y:S01]  /*85a0*/  FFMA R13, R27.reuse, R34, R13 ;  /* 0x000000221b0d7223 */ /* 0x040fe2000000000d */
[----:B------:R-:W-:Y:S01]  /*85b0*/  FFMA R14, R27, R35, R14 ;  /* 0x000000231b0e7223 */ /* 0x000fe2000000000e */
[----:B------:R-:W-:Y:S01]  /*85c0*/  F2FP.BF16.F32.PACK_AB R5, R7, R6 ;  /* 0x000000060705723e */ /* 0x000fe200000010ff */
[----:B------:R-:W-:Y:S01]  /*85d0*/  FFMA R19, R27, R36, R19 ;  /* 0x000000241b137223 */ /* 0x000fe20000000013 */
[----:B------:R-:W-:Y:S02]  /*85e0*/  F2FP.BF16.F32.PACK_AB R6, R9, R8 ;  /* 0x000000080906723e */ /* 0x000fe400000010ff */
        /* <DEDUP_REMOVED lines=25> */
.L_x_135:
[----:B------:R-:W-:Y:S05]  /*8780*/  BSYNC.RECONVERGENT B0 ;  /* 0x0000000000007941 */ /* 0x000fea0003800200 */
.L_x_134:
[----:B------:R-:W-:Y:S01]  /*8790*/  BAR.SYNC.DEFER_BLOCKING 0x1, 0x80 ;  /* 0x0042000000007b1d */ /* 0x000fe20000010000 */
[----:B------:R-:W-:Y:S01]  /*87a0*/  UISETP.NE.AND UP0, UPT, UR47, -0x4, UPT ;  /* 0xfffffffc2f00788c */ /* 0x000fe2000bf05270 */
[----:B------:R-:W-:Y:S08]  /*87b0*/  IADD3 R22, PT, PT, R22, 0x1, RZ ;  /* 0x0000000116167810 */ /* 0x000ff00007ffe0ff */
[----:B------:R-:W-:Y:S05]  /*87c0*/  BRA.U !UP0, `(.L_x_136) ;  /* 0x0000000108287547 */ /* 0x000fea000b800000 */
[----:B------:R-:W-:Y:S01]  /*87d0*/  ISETP.NE.AND P0, PT, R60, RZ, PT ;  /* 0x000000ff3c00720c */ /* 0x000fe20003f05270 */
[----:B------:R-:W-:Y:S01]  /*87e0*/  IMAD.U32 R2, RZ, RZ, UR46 ;  /* 0x0000002eff027e24 */ /* 0x000fe2000f8e00ff */
[----:B------:R-:W-:Y:S01]  /*87f0*/  UIADD3 UR4, UPT, UPT, UR46, 0x1, URZ ;  /* 0x000000012e047890 */ /* 0x000fe2000fffe0ff */
[----:B------:R-:W-:Y:S03]  /*8800*/  IMAD.U32 R0, RZ, RZ, UR52 ;  /* 0x00000034ff007e24 */ /* 0x000fe6000f8e00ff */
[----:B------:R-:W-:Y:S04]  /*8810*/  UISETP.NE.AND UP0, UPT, UR4, 0x4, UPT ;  /* 0x000000040400788c */ /* 0x000fe8000bf05270 */
[----:B------:R-:W-:Y:S03]  /*8820*/  USEL UR46, UR4, URZ, UP0 ;  /* 0x000000ff042e7287 */ /* 0x000fe60008000000 */
[----:B------:R-:W-:Y:S05]  /*8830*/  @P0 LEA R2, R2, UR44, 0x3 ;  /* 0x0000002c02020c11 */ /* 0x000fea000f8e18ff */
[----:B------:R-:W-:Y:S05]  /*8840*/  @P0 VIADD R2, R2, 0x60 ;  /* 0x0000006002020836 */ /* 0x000fea0000000000 */
[----:B------:R-:W-:Y:S04]  /*8850*/  @P0 PRMT R0, R0, 0x654, R2 ;  /* 0x0000065400000816 */ /* 0x000fe80000000002 */
[----:B------:R3:W-:Y:S03]  /*8860*/  @P0 SYNCS.ARRIVE.TRANS64.RED.A1T0 RZ, [R0+URZ], RZ ;  /* 0x000000ff00ff09a7 */ /* 0x0007e600081004ff */
.L_x_136:
[----:B------:R-:W-:Y:S01]  /*8870*/  R2UR UR4, R51 ;  /* 0x00000000330472ca */ /* 0x000fe200000e0000 */
[----:B------:R-:W-:Y:S01]  /*8880*/  UISETP.NE.AND UP0, UPT, UR62, URZ, UPT ;  /* 0x000000ff3e00728c */ /* 0x000fe2000bf05270 */
[----:B------:R-:W-:Y:S01]  /*8890*/  ISETP.NE.AND P0, PT, R54, 0x2, PT ;  /* 0x000000023600780c */ /* 0x000fe20003f05270 */
[----:B------:R-:W-:Y:S01]  /*88a0*/  UIADD3 UR20, UPT, UPT, UR37, UR63, URZ ;  /* 0x0000003f25147290 */ /* 0x000fe2000fffe0ff */
[----:B------:R-:W-:Y:S01]  /*88b0*/  ISETP.NE.AND P1, PT, R22, 0x4, PT ;  /* 0x000000041600780c */ /* 0x000fe20003f25270 */
[----:B------:R-:W-:Y:S01]  /*88c0*/  UIADD3 UR47, UPT, UPT, UR47, 0x4, URZ ;  /* 0x000000042f2f7890 */ /* 0x000fe2000fffe0ff */
[----:B------:R-:W-:Y:S01]  /*88d0*/  SEL R2, RZ, 0x1, P0 ;  /* 0x00000001ff027807 */ /* 0x000fe20000000000 */
[----:B------:R-:W-:Y:S01]  /*88e0*/  UMOV UR36, UR61 ;  /* 0x0000003d00247c82 */ /* 0x000fe20008000000 */
[----:B---3--:R-:W-:Y:S02]  /*88f0*/  SEL R0, RZ, 0x1, P1 ;  /* 0x00000001ff007807 */ /* 0x008fe40000800000 */
[----:B------:R-:W-:Y:S02]  /*8900*/  LOP3.LUT R55, R55, R2, RZ, 0x3c, !PT ;  /* 0x0000000237377212 */ /* 0x000fe400078e3cff */
[----:B------:R-:W-:Y:S01]  /*8910*/  LOP3.LUT R56, R56, R0, RZ, 0x3c, !PT ;  /* 0x0000000038387212 */ /* 0x000fe200078e3cff */
[----:B------:R-:W-:Y:S01]  /*8920*/  UIADD3 UR16, UPT, UPT, UR38, UR4, URZ ;  /* 0x0000000426107290 */ /* 0x000fe2000fffe0ff */
[----:B------:R-:W-:Y:S02]  /*8930*/  SEL R54, R54, RZ, P0 ;  /* 0x000000ff36367207 */ /* 0x000fe40000000000 */
[----:B------:R-:W-:Y:S01]  /*8940*/  SEL R22, R22, RZ, P1 ;  /* 0x000000ff16167207 */ /* 0x000fe20000800000 */
[----:B------:R-:W-:Y:S08]  /*8950*/  BRA.U UP0, `(.L_x_137) ;  /* 0xffffffcd00c07547 */ /* 0x000ff0000b83ffff */
[----:B------:R-:W3:Y:S01]  /*8960*/  LDCU.64 UR4, c[0x0][0x888] ;  /* 0x00011100ff0477ac */ /* 0x000ee20008000a00 */
[----:B------:R-:W4:Y:S01]  /*8970*/  LDCU.64 UR6, c[0x0][0x890] ;  /* 0x00011200ff0677ac */ /* 0x000f220008000a00 */
[----:B---3--:R-:W-:Y:S02]  /*8980*/  ISETP.NE.U32.AND P2, PT, RZ, UR4, PT ;  /* 0x00000004ff007c0c */ /* 0x008fe4000bf45070 */
[----:B----4-:R-:W-:Y:S02]  /*8990*/  ISETP.NE.U32.AND P1, PT, RZ, UR6, PT ;  /* 0x00000006ff007c0c */ /* 0x010fe4000bf25070 */
[----:B------:R-:W-:Y:S02]  /*89a0*/  ISETP.NE.AND.EX P2, PT, RZ, UR5, PT, P2 ;  /* 0x00000005ff007c0c */ /* 0x000fe4000bf45320 */
[----:B------:R-:W-:-:S13]  /*89b0*/  ISETP.NE.AND.EX P0, PT, RZ, UR7, PT, P1 ;  /* 0x00000007ff007c0c */ /* 0x000fda000bf05310 */
[----:B------:R-:W-:Y:S05]  /*89c0*/  @P2 BRA P0, `(.L_x_138) ;  /* 0x00000000003c2947 */ /* 0x000fea0000000000 */
[----:B------:R-:W-:-:S13]  /*89d0*/  ISETP.NE.AND.EX P1, PT, RZ, UR7, PT, P1 ;  /* 0x00000007ff007c0c */ /* 0x000fda000bf25310 */
[----:B------:R-:W-:Y:S05]  /*89e0*/  @P1 BRA `(.L_x_139) ;  /* 0x00000000000c1947 */ /* 0x000fea0003800000 */
[----:B------:R-:W-:-:S13]  /*89f0*/  FSETP.NEU.AND P0, PT, R27, RZ, PT ;  /* 0x000000ff1b00720b */ /* 0x000fda0003f0d000 */
[----:B------:R-:W-:Y:S05]  /*8a00*/  @!P0 EXIT ;  /* 0x000000000000894d */ /* 0x000fea0003800000 */
[----:B------:R-:W-:Y:S05]  /*8a10*/  BRA `(.L_x_138) ;  /* 0x0000000000287947 */ /* 0x000fea0003800000 */
.L_x_139:
[----:B------:R-:W-:Y:S01]  /*8a20*/  ISETP.NE.AND P0, PT, R53, RZ, PT ;  /* 0x000000ff3500720c */ /* 0x000fe20003f05270 */
[----:B------:R-:W-:-:S12]  /*8a30*/  BSSY.RECONVERGENT B0, `(.L_x_138) ;  /* 0x0000008000007945 */ /* 0x000fd80003800200 */
[----:B------:R-:W-:Y:S05]  /*8a40*/  @P0 BRA `(.L_x_140) ;  /* 0x0000000000100947 */ /* 0x000fea0003800000 */
[----:B------:R-:W-:-:S04]  /*8a50*/  ISETP.NE.U32.AND P0, PT, RZ, UR4, PT ;  /* 0x00000004ff007c0c */ /* 0x000fc8000bf05070 */
[----:B------:R-:W-:-:S13]  /*8a60*/  ISETP.NE.AND.EX P0, PT, RZ, UR5, PT, P0 ;  /* 0x00000005ff007c0c */ /* 0x000fda000bf05300 */
[----:B------:R-:W-:Y:S05]  /*8a70*/  @!P0 EXIT ;  /* 0x000000000000894d */ /* 0x000fea0003800000 */
[----:B------:R-:W-:Y:S05]  /*8a80*/  BRA `(.L_x_141) ;  /* 0x0000000000087947 */ /* 0x000fea0003800000 */
.L_x_140:
[----:B------:R-:W-:-:S13]  /*8a90*/  FSETP.NEU.AND P0, PT, R27, RZ, PT ;  /* 0x000000ff1b00720b */ /* 0x000fda0003f0d000 */
[----:B------:R-:W-:Y:S05]  /*8aa0*/  @!P0 EXIT ;  /* 0x000000000000894d */ /* 0x000fea0003800000 */
.L_x_141:
[----:B------:R-:W-:Y:S05]  /*8ab0*/  BSYNC.RECONVERGENT B0 ;  /* 0x0000000000007941 */ /* 0x000fea0003800200 */
.L_x_138:
[----:B------:R-:W-:Y:S01]  /*8ac0*/  ULEA UR6, UR46, UR44, 0x3 ;  /* 0x0000002c2e067291 */ /* 0x000fe2000f8e18ff */
[----:B------:R-:W-:-:S04]  /*8ad0*/  DEPBAR.LE SB0, 0x0 ;  /* 0x000080000000791a */ /* 0x000fc80000000000 */
[----:B------:R-:W-:-:S04]  /*8ae0*/  UIADD3 UR6, UPT, UPT, UR6, 0x60, URZ ;  /* 0x0000006006067890 */ /* 0x000fc8000fffe0ff */
[----:B------:R-:W-:-:S09]  /*8af0*/  UPRMT UR6, UR52, 0x654, UR6 ;  /* 0x0000065434067896 */ /* 0x000fd20008000006 */
[----:B------:R-:W-:Y:S01]  /*8b00*/  SYNCS.ARRIVE.TRANS64.RED.A1T0 RZ, [UR6], RZ ;  /* 0x000000ffffff79a7 */ /* 0x000fe20008100406 */
[----:B------:R-:W-:Y:S05]  /*8b10*/  EXIT ;  /* 0x000000000000794d */ /* 0x000fea0003800000 */
.L_x_24:
[----:B--2---:R2:W3:Y:S02]  /*8b20*/  SYNCS.PHASECHK.TRANS64.TRYWAIT P0, [R0+URZ+0x100], R2 ;  /* 0x00010002000075a7 */ /* 0x0044e400080011ff */
[----:B---3--:R-:W-:Y:S05]  /*8b30*/  @!P0 NANOSLEEP.SYNCS 0x989680 ;  /* 0x009896800000895d */ /* 0x008fea0003900000 */
[----:B------:R-:W3:Y:S02]  /*8b40*/  @!P0 SYNCS.PHASECHK.TRANS64 P0, [R0+URZ+0x100], R2 ;  /* 0x00010002000085a7 */ /* 0x000ee400080010ff */
[----:B---3--:R-:W-:Y:S05]  /*8b50*/  @!P0 BRA `(.L_x_24) ;  /* 0xfffffffc00f08947 */ /* 0x008fea000383ffff */
[----:B------:R-:W-:Y:S05]  /*8b60*/  BRA `(.L_x_142) ;  /* 0xffffff8c00d07947 */ /* 0x000fea000383ffff */
.L_x_27:
[----:B-1----:R-:W-:-:S07]  /*8b70*/  MOV R0, UR33 ;  /* 0x0000002100007c02 */ /* 0x002fce0008000f00 */
.L_x_143:
[----:B-1----:R1:W2:Y:S02]  /*8b80*/  SYNCS.PHASECHK.TRANS64.TRYWAIT P0, [R0+URZ+0x20], R3 ;  /* 0x00002003000075a7 */ /* 0x0022a400080011ff */
[----:B--2---:R-:W-:Y:S05]  /*8b90*/  @!P0 NANOSLEEP.SYNCS 0x989680 ;  /* 0x009896800000895d */ /* 0x004fea0003900000 */
[----:B------:R-:W2:Y:S02]  /*8ba0*/  @!P0 SYNCS.PHASECHK.TRANS64 P0, [R0+URZ+0x20], R3 ;  /* 0x00002003000085a7 */ /* 0x000ea400080010ff */
[----:B--2---:R-:W-:Y:S05]  /*8bb0*/  @!P0 BRA `(.L_x_143) ;  /* 0xfffffffc00f08947 */ /* 0x004fea000383ffff */
[----:B------:R-:W-:Y:S05]  /*8bc0*/  BRA `(.L_x_26) ;  /* 0xffffff90001c7947 */ /* 0x000fea000383ffff */
.L_x_36:
[----:B-1----:R-:W-:-:S07]  /*8bd0*/  MOV R0, UR33 ;  /* 0x0000002100007c02 */ /* 0x002fce0008000f00 */
.L_x_144:
[----:B-1----:R1:W2:Y:S02]  /*8be0*/  SYNCS.PHASECHK.TRANS64.TRYWAIT P0, [R0+URZ+0x20], R3 ;  /* 0x00002003000075a7 */ /* 0x0022a400080011ff */
[----:B--2---:R-:W-:Y:S05]  /*8bf0*/  @!P0 NANOSLEEP.SYNCS 0x989680 ;  /* 0x009896800000895d */ /* 0x004fea0003900000 */
[----:B------:R-:W2:Y:S02]  /*8c00*/  @!P0 SYNCS.PHASECHK.TRANS64 P0, [R0+URZ+0x20], R3 ;  /* 0x00002003000085a7 */ /* 0x000ea400080010ff */
[----:B--2---:R-:W-:Y:S05]  /*8c10*/  @!P0 BRA `(.L_x_144) ;  /* 0xfffffffc00f08947 */ /* 0x004fea000383ffff */
[----:B------:R-:W-:Y:S05]  /*8c20*/  BRA `(.L_x_35) ;  /* 0xffffff9400287947 */ /* 0x000fea000383ffff */
.L_x_43:
[----:B-1----:R1:W4:Y:S02]  /*8c30*/  SYNCS.PHASECHK.TRANS64.TRYWAIT P0, [R3+URZ+0x90], R0 ;  /* 0x00009000030075a7 */ /* 0x00232400080011ff */
[----:B----4-:R-:W-:Y:S05]  /*8c40*/  @!P0 NANOSLEEP.SYNCS 0x989680 ;  /* 0x009896800000895d */ /* 0x010fea0003900000 */
[----:B------:R-:W4:Y:S02]  /*8c50*/  @!P0 SYNCS.PHASECHK.TRANS64 P0, [R3+URZ+0x90], R0 ;  /* 0x00009000030085a7 */ /* 0x000f2400080010ff */
[----:B----4-:R-:W-:Y:S05]  /*8c60*/  @!P0 BRA `(.L_x_43) ;  /* 0xfffffffc00f08947 */ /* 0x010fea000383ffff */
[----:B------:R-:W-:Y:S05]  /*8c70*/  BRA `(.L_x_145) ;  /* 0xffffff9800147947 */ /* 0x000fea000383ffff */
.L_x_47:
[----:B------:R-:W-:-:S07]  /*8c80*/  MOV R0, UR4 ;  /* 0x0000000400007c02 */ /* 0x000fce0008000f00 */
.L_x_146:
[----:B-1----:R1:W2:Y:S02]  /*8c90*/  SYNCS.PHASECHK.TRANS64.TRYWAIT P0, [R0+URZ], R2 ;  /* 0x00000002000075a7 */ /* 0x0022a400080011ff */
[----:B--2---:R-:W-:Y:S05]  /*8ca0*/  @!P0 NANOSLEEP.SYNCS 0x989680 ;  /* 0x009896800000895d */ /* 0x004fea0003900000 */
[----:B------:R-:W2:Y:S02]  /*8cb0*/  @!P0 SYNCS.PHASECHK.TRANS64 P0, [R0+URZ], R2 ;  /* 0x00000002000085a7 */ /* 0x000ea400080010ff */
[----:B--2---:R-:W-:Y:S05]  /*8cc0*/  @!P0 BRA `(.L_x_146) ;  /* 0xfffffffc00f08947 */ /* 0x004fea000383ffff */
[----:B------:R-:W-:Y:S05]  /*8cd0*/  BRA `(.L_x_147) ;  /* 0xffffff9c00bc7947 */ /* 0x000fea000383ffff */
.L_x_48:
[----:B------:R-:W-:-:S07]  /*8ce0*/  MOV R0, UR5 ;  /* 0x0000000500007c02 */ /* 0x000fce0008000f00 */
.L_x_148:
[----:B-1----:R1:W2:Y:S02]  /*8cf0*/  SYNCS.PHASECHK.TRANS64.TRYWAIT P0, [R0+URZ], R3 ;  /* 0x00000003000075a7 */ /* 0x0022a400080011ff */
[----:B--2---:R-:W-:Y:S05]  /*8d00*/  @!P0 NANOSLEEP.SYNCS 0x989680 ;  /* 0x009896800000895d */ /* 0x004fea0003900000 */
[----:B------:R-:W2:Y:S02]  /*8d10*/  @!P0 SYNCS.PHASECHK.TRANS64 P0, [R0+URZ], R3 ;  /* 0x00000003000085a7 */ /* 0x000ea400080010ff */
[----:B--2---:R-:W-:Y:S05]  /*8d20*/  @!P0 BRA `(.L_x_148) ;  /* 0xfffffffc00f08947 */ /* 0x004fea000383ffff */
[----:B------:R-:W-:Y:S05]  /*8d30*/  BRA `(.L_x_149) ;  /* 0xffffff9c00c87947 */ /* 0x000fea000383ffff */
.L_x_49:
[----:B------:R-:W-:-:S07]  /*8d40*/  MOV R0, UR5 ;  /* 0x0000000500007c02 */ /* 0x000fce0008000f00 */
.L_x_150:
[----:B-1----:R1:W2:Y:S02]  /*8d50*/  SYNCS.PHASECHK.TRANS64.TRYWAIT P0, [R0+URZ], R3 ;  /* 0x00000003000075a7 */ /* 0x0022a400080011ff */
[----:B--2---:R-:W-:Y:S05]  /*8d60*/  @!P0 NANOSLEEP.SYNCS 0x989680 ;  /* 0x009896800000895d */ /* 0x004fea0003900000 */
[----:B------:R-:W2:Y:S02]  /*8d70*/  @!P0 SYNCS.PHASECHK.TRANS64 P0, [R0+URZ], R3 ;  /* 0x00000003000085a7 */ /* 0x000ea400080010ff */
[----:B--2---:R-:W-:Y:S05]  /*8d80*/  @!P0 BRA `(.L_x_150) ;  /* 0xfffffffc00f08947 */ /* 0x004fea000383ffff */
[----:B------:R-:W-:Y:S05]  /*8d90*/  BRA `(.L_x_151) ;  /* 0xffffff9c00d47947 */ /* 0x000fea000383ffff */
.L_x_52:
[----:B--2---:R2:W3:Y:S02]  /*8da0*/  SYNCS.PHASECHK.TRANS64.TRYWAIT P0, [R2+URZ+0xf0], R4 ;  /* 0x0000f004020075a7 */ /* 0x0044e400080011ff */
[----:B---3--:R-:W-:Y:S05]  /*8db0*/  @!P0 NANOSLEEP.SYNCS 0x989680 ;  /* 0x009896800000895d */ /* 0x008fea0003900000 */
[----:B------:R-:W3:Y:S02]  /*8dc0*/  @!P0 SYNCS.PHASECHK.TRANS64 P0, [R2+URZ+0xf0], R4 ;  /* 0x0000f004020085a7 */ /* 0x000ee400080010ff */
[----:B---3--:R-:W-:Y:S05]  /*8dd0*/  @!P0 BRA `(.L_x_52) ;  /* 0xfffffffc00f08947 */ /* 0x008fea000383ffff */
[----:B------:R-:W-:Y:S05]  /*8de0*/  BRA `(.L_x_152) ;  /* 0xffffffa000307947 */ /* 0x000fea000383ffff */
.L_x_53:
[----:B------:R-:W-:-:S07]  /*8df0*/  MOV R2, UR4 ;  /* 0x0000000400027c02 */ /* 0x000fce0008000f00 */
.L_x_153:
[----:B--2---:R2:W3:Y:S02]  /*8e00*/  SYNCS.PHASECHK.TRANS64.TRYWAIT P0, [R2+URZ+0xa0], R5 ;  /* 0x0000a005020075a7 */ /* 0x0044e400080011ff */
[----:B---3--:R-:W-:Y:S05]  /*8e10*/  @!P0 NANOSLEEP.SYNCS 0x989680 ;  /* 0x009896800000895d */ /* 0x008fea0003900000 */
[----:B------:R-:W3:Y:S02]  /*8e20*/  @!P0 SYNCS.PHASECHK.TRANS64 P0, [R2+URZ+0xa0], R5 ;  /* 0x0000a005020085a7 */ /* 0x000ee400080010ff */
[----:B---3--:R-:W-:Y:S05]  /*8e30*/  @!P0 BRA `(.L_x_153) ;  /* 0xfffffffc00f08947 */ /* 0x008fea000383ffff */
[----:B------:R-:W-:Y:S05]  /*8e40*/  BRA `(.L_x_154) ;  /* 0xffffffa000407947 */ /* 0x000fea000383ffff */
.L_x_54:
[----:B--2---:R2:W3:Y:S02]  /*8e50*/  SYNCS.PHASECHK.TRANS64.TRYWAIT P1, [R2+URZ+0x90], R4 ;  /* 0x00009004020075a7 */ /* 0x0044e400080211ff */
[----:B---3--:R-:W-:Y:S05]  /*8e60*/  @!P1 NANOSLEEP.SYNCS 0x989680 ;  /* 0x009896800000995d */ /* 0x008fea0003900000 */
[----:B------:R-:W3:Y:S02]  /*8e70*/  @!P1 SYNCS.PHASECHK.TRANS64 P1, [R2+URZ+0x90], R4 ;  /* 0x00009004020095a7 */ /* 0x000ee400080210ff */
[----:B---3--:R-:W-:Y:S05]  /*8e80*/  @!P1 BRA `(.L_x_54) ;  /* 0xfffffffc00f09947 */ /* 0x008fea000383ffff */
[----:B------:R-:W-:Y:S05]  /*8e90*/  BRA `(.L_x_155) ;  /* 0xffffffa000707947 */ /* 0x000fea000383ffff */
.L_x_57:
[----:B------:R-:W-:-:S07]  /*8ea0*/  MOV R0, UR4 ;  /* 0x0000000400007c02 */ /* 0x000fce0008000f00 */
.L_x_156:
[----:B--2---:R2:W3:Y:S02]  /*8eb0*/  SYNCS.PHASECHK.TRANS64.TRYWAIT P0, [R0+URZ+0xa0], R2 ;  /* 0x0000a002000075a7 */ /* 0x0044e400080011ff */
[----:B---3--:R-:W-:Y:S05]  /*8ec0*/  @!P0 NANOSLEEP.SYNCS 0x989680 ;  /* 0x009896800000895d */ /* 0x008fea0003900000 */
[----:B------:R-:W3:Y:S02]  /*8ed0*/  @!P0 SYNCS.PHASECHK.TRANS64 P0, [R0+URZ+0xa0], R2 ;  /* 0x0000a002000085a7 */ /* 0x000ee400080010ff */
[----:B---3--:R-:W-:Y:S05]  /*8ee0*/  @!P0 BRA `(.L_x_156) ;  /* 0xfffffffc00f08947 */ /* 0x008fea000383ffff */
[----:B------:R-:W-:Y:S05]  /*8ef0*/  BRA `(.L_x_56) ;  /* 0xffffffa000c47947 */ /* 0x000fea000383ffff */
.L_x_64:
[----:B-1----:R1:W2:Y:S02]  /*8f00*/  SYNCS.PHASECHK.TRANS64.TRYWAIT P1, [R0+URZ+0x90], R2 ;  /* 0x00009002000075a7 */ /* 0x0022a400080211ff */
[----:B--2---:R-:W-:Y:S05]  /*8f10*/  @!P1 NANOSLEEP.SYNCS 0x989680 ;  /* 0x009896800000995d */ /* 0x004fea0003900000 */
[----:B------:R-:W2:Y:S02]  /*8f20*/  @!P1 SYNCS.PHASECHK.TRANS64 P1, [R0+URZ+0x90], R2 ;  /* 0x00009002000095a7 */ /* 0x000ea400080210ff */
[----:B--2---:R-:W-:Y:S05]  /*8f30*/  @!P1 BRA `(.L_x_64) ;  /* 0xfffffffc00f09947 */ /* 0x004fea000383ffff */
[----:B------:R-:W-:Y:S05]  /*8f40*/  BRA `(.L_x_157) ;  /* 0xffffffa800587947 */ /* 0x000fea000383ffff */
.L_x_65:
[----:B------:R-:W-:-:S07]  /*8f50*/  MOV R2, UR46 ;  /* 0x0000002e00027c02 */ /* 0x000fce0008000f00 */
.L_x_158:
[----:B-1----:R1:W2:Y:S02]  /*8f60*/  SYNCS.PHASECHK.TRANS64.TRYWAIT P0, [R2+URZ+0xd0], R0 ;  /* 0x0000d000020075a7 */ /* 0x0022a400080011ff */
[----:B--2---:R-:W-:Y:S05]  /*8f70*/  @!P0 NANOSLEEP.SYNCS 0x989680 ;  /* 0x009896800000895d */ /* 0x004fea0003900000 */
[----:B------:R-:W2:Y:S02]  /*8f80*/  @!P0 SYNCS.PHASECHK.TRANS64 P0, [R2+URZ+0xd0], R0 ;  /* 0x0000d000020085a7 */ /* 0x000ea400080010ff */
[----:B--2---:R-:W-:Y:S05]  /*8f90*/  @!P0 BRA `(.L_x_158) ;  /* 0xfffffffc00f08947 */ /* 0x004fea000383ffff */
[----:B------:R-:W-:Y:S05]  /*8fa0*/  BRA `(.L_x_159) ;  /* 0xffffffa800a87947 */ /* 0x000fea000383ffff */
.L_x_68:
[----:B------:R-:W-:Y:S07]  /*8fb0*/  MOV R0, UR7 ;  /* 0x0000000700007c02 */ /* 0x000fee0008000f00 */
.L_x_160:
[----:B-1----:R1:W2:Y:S02]  /*8fc0*/  SYNCS.PHASECHK.TRANS64.TRYWAIT P0, [R0+URZ], R2 ;  /* 0x00000002000075a7 */ /* 0x0022a400080011ff */
[----:B--2---:R-:W-:Y:S05]  /*8fd0*/  @!P0 NANOSLEEP.SYNCS 0x989680 ;  /* 0x009896800000895d */ /* 0x004fea0003900000 */
[----:B------:R-:W2:Y:S02]  /*8fe0*/  @!P0 SYNCS.PHASECHK.TRANS64 P0, [R0+URZ], R2 ;  /* 0x00000002000085a7 */ /* 0x000ea400080010ff */
[----:B--2---:R-:W-:Y:S05]  /*8ff0*/  @!P0 BRA `(.L_x_160) ;  /* 0xfffffffc00f08947 */ /* 0x004fea000383ffff */
[----:B------:R-:W-:Y:S05]  /*9000*/  BRA `(.L_x_67) ;  /* 0xffffffa800c47947 */ /* 0x000fea000383ffff */
.L_x_71:
[----:B------:R-:W-:-:S07]  /*9010*/  MOV R0, UR4 ;  /* 0x0000000400007c02 */ /* 0x000fce0008000f00 */
.L_x_161:
[----:B--2---:R2:W4:Y:S02]  /*9020*/  SYNCS.PHASECHK.TRANS64.TRYWAIT P0, [R0+URZ], R2 ;  /* 0x00000002000075a7 */ /* 0x00452400080011ff */
[----:B----4-:R-:W-:Y:S05]  /*9030*/  @!P0 NANOSLEEP.SYNCS 0x989680 ;  /* 0x009896800000895d */ /* 0x010fea0003900000 */
[----:B------:R-:W4:Y:S02]  /*9040*/  @!P0 SYNCS.PHASECHK.TRANS64 P0, [R0+URZ], R2 ;  /* 0x00000002000085a7 */ /* 0x000f2400080010ff */
[----:B----4-:R-:W-:Y:S05]  /*9050*/  @!P0 BRA `(.L_x_161) ;  /* 0xfffffffc00f08947 */ /* 0x010fea000383ffff */
[----:B------:R-:W-:Y:S05]  /*9060*/  BRA `(.L_x_162) ;  /* 0xffffffac00f07947 */ /* 0x000fea000383ffff */
.L_x_72:
[----:B------:R-:W-:-:S07]  /*9070*/  MOV R0, UR5 ;  /* 0x0000000500007c02 */ /* 0x000fce0008000f00 */
.L_x_163:
[----:B-1----:R1:W2:Y:S02]  /*9080*/  SYNCS.PHASECHK.TRANS64.TRYWAIT P0, [R0+URZ], R3 ;  /* 0x00000003000075a7 */ /* 0x0022a400080011ff */
[----:B--2---:R-:W-:Y:S05]  /*9090*/  @!P0 NANOSLEEP.SYNCS 0x989680 ;  /* 0x009896800000895d */ /* 0x004fea0003900000 */
[----:B------:R-:W2:Y:S02]  /*90a0*/  @!P0 SYNCS.PHASECHK.TRANS64 P0, [R0+URZ], R3 ;  /* 0x00000003000085a7 */ /* 0x000ea400080010ff */
[----:B--2---:R-:W-:Y:S05]  /*90b0*/  @!P0 BRA `(.L_x_163) ;  /* 0xfffffffc00f08947 */ /* 0x004fea000383ffff */
[----:B------:R-:W-:Y:S05]  /*90c0*/  BRA `(.L_x_164) ;  /* 0xffffffac00fc7947 */ /* 0x000fea000383ffff */
.L_x_73:
[----:B------:R-:W-:-:S07]  /*90d0*/  MOV R0, UR5 ;  /* 0x0000000500007c02 */ /* 0x000fce0008000f00 */
.L_x_165:
[----:B-1----:R1:W2:Y:S02]  /*90e0*/  SYNCS.PHASECHK.TRANS64.TRYWAIT P0, [R0+URZ], R3 ;  /* 0x00000003000075a7 */ /* 0x0022a400080011ff */
[----:B--2---:R-:W-:Y:S05]  /*90f0*/  @!P0 NANOSLEEP.SYNCS 0x989680 ;  /* 0x009896800000895d */ /* 0x004fea0003900000 */
[----:B------:R-:W2:Y:S02]  /*9100*/  @!P0 SYNCS.PHASECHK.TRANS64 P0, [R0+URZ], R3 ;  /* 0x00000003000085a7 */ /* 0x000ea400080010ff */
[----:B--2---:R-:W-:Y:S05]  /*9110*/  @!P0 BRA `(.L_x_165) ;  /* 0xfffffffc00f08947 */ /* 0x004fea000383ffff */
[----:B------:R-:W-:Y:S05]  /*9120*/  BRA `(.L_x_166) ;  /* 0xffffffb000087947 */ /* 0x000fea000383ffff */
.L_x_74:
[----:B-1----:R-:W-:-:S07]  /*9130*/  MOV R0, UR4 ;  /* 0x0000000400007c02 */ /* 0x002fce0008000f00 */
.L_x_167:
[----:B-1----:R1:W2:Y:S02]  /*9140*/  SYNCS.PHASECHK.TRANS64.TRYWAIT P0, [R0+URZ], R2 ;  /* 0x00000002000075a7 */ /* 0x0022a400080011ff */
[----:B--2---:R-:W-:Y:S05]  /*9150*/  @!P0 NANOSLEEP.SYNCS 0x989680 ;  /* 0x009896800000895d */ /* 0x004fea0003900000 */
[----:B------:R-:W2:Y:S02]  /*9160*/  @!P0 SYNCS.PHASECHK.TRANS64 P0, [R0+URZ], R2 ;  /* 0x00000002000085a7 */ /* 0x000ea400080010ff */
[----:B--2---:R-:W-:Y:S05]  /*9170*/  @!P0 BRA `(.L_x_167) ;  /* 0xfffffffc00f08947 */ /* 0x004fea000383ffff */
[----:B------:R-:W-:Y:S05]  /*9180*/  BRA `(.L_x_168) ;  /* 0xffffffb000147947 */ /* 0x000fea000383ffff */
.L_x_79:
[----:B---3--:R3:W4:Y:S02]  /*9190*/  SYNCS.PHASECHK.TRANS64.TRYWAIT P0, [R12+URZ+0x90], R0 ;  /* 0x000090000c0075a7 */ /* 0x00872400080011ff */
[----:B----4-:R-:W-:Y:S05]  /*91a0*/  @!P0 NANOSLEEP.SYNCS 0x989680 ;  /* 0x009896800000895d */ /* 0x010fea0003900000 */
[----:B------:R-:W4:Y:S02]  /*91b0*/  @!P0 SYNCS.PHASECHK.TRANS64 P0, [R12+URZ+0x90], R0 ;  /* 0x000090000c0085a7 */ /* 0x000f2400080010ff */
[----:B----4-:R-:W-:Y:S05]  /*91c0*/  @!P0 BRA `(.L_x_79) ;  /* 0xfffffffc00f08947 */ /* 0x010fea000383ffff */
[----:B------:R-:W-:Y:S05]  /*91d0*/  BRA `(.L_x_169) ;  /* 0xffffffb400347947 */ /* 0x000fea000383ffff */
.L_x_82:
[----:B-1----:R-:W-:Y:S07]  /*91e0*/  MOV R0, UR21 ;  /* 0x0000001500007c02 */ /* 0x002fee0008000f00 */
.L_x_170:
[----:B-1----:R1:W3:Y:S02]  /*91f0*/  SYNCS.PHASECHK.TRANS64.TRYWAIT P2, [R0+URZ+0x88], R6 ;  /* 0x00008806000075a7 */ /* 0x0022e400080411ff */
[----:B---3--:R-:W-:Y:S05]  /*9200*/  @!P2 NANOSLEEP.SYNCS 0x989680 ;  /* 0x009896800000a95d */ /* 0x008fea0003900000 */
[----:B------:R-:W3:Y:S02]  /*9210*/  @!P2 SYNCS.PHASECHK.TRANS64 P2, [R0+URZ+0x88], R6 ;  /* 0x000088060000a5a7 */ /* 0x000ee400080410ff */
[----:B---3--:R-:W-:Y:S05]  /*9220*/  @!P2 BRA `(.L_x_170) ;  /* 0xfffffffc00f0a947 */ /* 0x008fea000383ffff */
[----:B------:R-:W-:Y:S05]  /*9230*/  BRA `(.L_x_81) ;  /* 0xffffffb8009c7947 */ /* 0x000fea000383ffff */
.L_x_85:
[----:B------:R-:W-:Y:S07]  /*9240*/  MOV R0, UR21 ;  /* 0x0000001500007c02 */ /* 0x000fee0008000f00 */
.L_x_171:
[----:B-1----:R1:W3:Y:S02]  /*9250*/  SYNCS.PHASECHK.TRANS64.TRYWAIT P0, [R0+URZ+0x60], R9 ;  /* 0x00006009000075a7 */ /* 0x0022e400080011ff */
[----:B---3--:R-:W-:Y:S05]  /*9260*/  @!P0 NANOSLEEP.SYNCS 0x989680 ;  /* 0x009896800000895d */ /* 0x008fea0003900000 */
[----:B------:R-:W3:Y:S02]  /*9270*/  @!P0 SYNCS.PHASECHK.TRANS64 P0, [R0+URZ+0x60], R9 ;  /* 0x00006009000085a7 */ /* 0x000ee400080010ff */
[----:B---3--:R-:W-:Y:S05]  /*9280*/  @!P0 BRA `(.L_x_171) ;  /* 0xfffffffc00f08947 */ /* 0x008fea000383ffff */
[----:B------:R-:W-:Y:S05]  /*9290*/  BRA `(.L_x_172) ;  /* 0xffffffb800f87947 */ /* 0x000fea000383ffff */
.L_x_86:
[----:B------:R-:W-:Y:S07]  /*92a0*/  MOV R0, UR21 ;  /* 0x0000001500007c02 */ /* 0x000fee0008000f00 */
.L_x_173:
[----:B-1----:R1:W3:Y:S02]  /*92b0*/  SYNCS.PHASECHK.TRANS64.TRYWAIT P0, [R0+URZ+0x68], R9 ;  /* 0x00006809000075a7 */ /* 0x0022e400080011ff */
[----:B---3--:R-:W-:Y:S05]  /*92c0*/  @!P0 NANOSLEEP.SYNCS 0x989680 ;  /* 0x009896800000895d */ /* 0x008fea0003900000 */
[----:B------:R-:W3:Y:S02]  /*92d0*/  @!P0 SYNCS.PHASECHK.TRANS64 P0, [R0+URZ+0x68], R9 ;  /* 0x00006809000085a7 */ /* 0x000ee400080010ff */
[----:B---3--:R-:W-:Y:S05]  /*92e0*/  @!P0 BRA `(.L_x_173) ;  /* 0xfffffffc00f08947 */ /* 0x008fea000383ffff */
[----:B------:R-:W-:Y:S05]  /*92f0*/  BRA `(.L_x_174) ;  /* 0xffffffbc00347947 */ /* 0x000fea000383ffff */
.L_x_87:
[----:B------:R-:W-:Y:S07]  /*9300*/  MOV R0, UR21 ;  /* 0x0000001500007c02 */ /* 0x000fee0008000f00 */
.L_x_175:
[----:B-1----:R1:W3:Y:S02]  /*9310*/  SYNCS.PHASECHK.TRANS64.TRYWAIT P0, [R0+URZ+0x70], R9 ;  /* 0x00007009000075a7 */ /* 0x0022e400080011ff */
[----:B---3--:R-:W-:Y:S05]  /*9320*/  @!P0 NANOSLEEP.SYNCS 0x989680 ;  /* 0x009896800000895d */ /* 0x008fea0003900000 */
[----:B------:R-:W3:Y:S02]  /*9330*/  @!P0 SYNCS.PHASECHK.TRANS64 P0, [R0+URZ+0x70], R9 ;  /* 0x00007009000085a7 */ /* 0x000ee400080010ff */
[----:B---3--:R-:W-:Y:S05]  /*9340*/  @!P0 BRA `(.L_x_175) ;  /* 0xfffffffc00f08947 */ /* 0x008fea000383ffff */
[----:B------:R-:W-:Y:S05]  /*9350*/  BRA `(.L_x_176) ;  /* 0xffffffbc007c7947 */ /* 0x000fea000383ffff */
.L_x_88:
[----:B------:R-:W-:Y:S07]  /*9360*/  MOV R0, UR21 ;  /* 0x0000001500007c02 */ /* 0x000fee0008000f00 */
.L_x_177:
[----:B-1----:R1:W3:Y:S02]  /*9370*/  SYNCS.PHASECHK.TRANS64.TRYWAIT P0, [R0+URZ+0x78], R9 ;  /* 0x00007809000075a7 */ /* 0x0022e400080011ff */
[----:B---3--:R-:W-:Y:S05]  /*9380*/  @!P0 NANOSLEEP.SYNCS 0x989680 ;  /* 0x009896800000895d */ /* 0x008fea0003900000 */
[----:B------:R-:W3:Y:S02]  /*9390*/  @!P0 SYNCS.PHASECHK.TRANS64 P0, [R0+URZ+0x78], R9 ;  /* 0x00007809000085a7 */ /* 0x000ee400080010ff */
[----:B---3--:R-:W-:Y:S05]  /*93a0*/  @!P0 BRA `(.L_x_177) ;  /* 0xfffffffc00f08947 */ /* 0x008fea000383ffff */
[----:B------:R-:W-:Y:S05]  /*93b0*/  BRA `(.L_x_178) ;  /* 0xffffffbc00c07947 */ /* 0x000fea000383ffff */
.L_x_90:
[----:B------:R-:W-:-:S07]  /*93c0*/  MOV R0, UR21 ;  /* 0x0000001500007c02 */ /* 0x000fce0008000f00 */
.L_x_179:
[----:B-1----:R1:W4:Y:S02]  /*93d0*/  SYNCS.PHASECHK.TRANS64.TRYWAIT P0, [R0+URZ+0x60], R2 ;  /* 0x00006002000075a7 */ /* 0x00232400080011ff */
[----:B----4-:R-:W-:Y:S05]  /*93e0*/  @!P0 NANOSLEEP.SYNCS 0x989680 ;  /* 0x009896800000895d */ /* 0x010fea0003900000 */
[----:B------:R-:W4:Y:S02]  /*93f0*/  @!P0 SYNCS.PHASECHK.TRANS64 P0, [R0+URZ+0x60], R2 ;  /* 0x00006002000085a7 */ /* 0x000f2400080010ff */
[----:B----4-:R-:W-:Y:S05]  /*9400*/  @!P0 BRA `(.L_x_179) ;  /* 0xfffffffc00f08947 */ /* 0x010fea000383ffff */
[----:B------:R-:W-:Y:S05]  /*9410*/  BRA `(.L_x_180) ;  /* 0xffffffc000347947 */ /* 0x000fea000383ffff */
.L_x_91:
[----:B-1----:R-:W-:-:S07]  /*9420*/  MOV R0, UR21 ;  /* 0x0000001500007c02 */ /* 0x002fce0008000f00 */
.L_x_181:
[----:B-1----:R1:W4:Y:S02]  /*9430*/  SYNCS.PHASECHK.TRANS64.TRYWAIT P0, [R0+URZ+0x68], R2 ;  /* 0x00006802000075a7 */ /* 0x00232400080011ff */
[----:B----4-:R-:W-:Y:S05]  /*9440*/  @!P0 NANOSLEEP.SYNCS 0x989680 ;  /* 0x009896800000895d */ /* 0x010fea0003900000 */
[----:B------:R-:W4:Y:S02]  /*9450*/  @!P0 SYNCS.PHASECHK.TRANS64 P0, [R0+URZ+0x68], R2 ;  /* 0x00006802000085a7 */ /* 0x000f2400080010ff */
[----:B----4-:R-:W-:Y:S05]  /*9460*/  @!P0 BRA `(.L_x_181) ;  /* 0xfffffffc00f08947 */ /* 0x010fea000383ffff */
[----:B------:R-:W-:Y:S05]  /*9470*/  BRA `(.L_x_182) ;  /* 0xffffffc000247947 */ /* 0x000fea000383ffff */
.L_x_92:
[----:B-1----:R-:W-:-:S07]  /*9480*/  MOV R0, UR21 ;  /* 0x0000001500007c02 */ /* 0x002fce0008000f00 */
.L_x_183:
[----:B-1----:R1:W4:Y:S02]  /*9490*/  SYNCS.PHASECHK.TRANS64.TRYWAIT P0, [R0+URZ+0x70], R2 ;  /* 0x00007002000075a7 */ /* 0x00232400080011ff */
[----:B----4-:R-:W-:Y:S05]  /*94a0*/  @!P0 NANOSLEEP.SYNCS 0x989680 ;  /* 0x009896800000895d */ /* 0x010fea0003900000 */
[----:B------:R-:W4:Y:S02]  /*94b0*/  @!P0 SYNCS.PHASECHK.TRANS64 P0, [R0+URZ+0x70], R2 ;  /* 0x00007002000085a7 */ /* 0x000f2400080010ff */
[----:B----4-:R-:W-:Y:S05]  /*94c0*/  @!P0 BRA `(.L_x_183) ;  /* 0xfffffffc00f08947 */ /* 0x010fea000383ffff */
[----:B------:R-:W-:Y:S05]  /*94d0*/  BRA `(.L_x_184) ;  /* 0xffffffc000147947 */ /* 0x000fea000383ffff */
.L_x_94:
[----:B--2---:R2:W4:Y:S02]  /*94e0*/  SYNCS.PHASECHK.TRANS64.TRYWAIT P0, [R3+URZ+0x90], R0 ;  /* 0x00009000030075a7 */ /* 0x00452400080011ff */
[----:B----4-:R-:W-:Y:S05]  /*94f0*/  @!P0 NANOSLEEP.SYNCS 0x989680 ;  /* 0x009896800000895d */ /* 0x010fea0003900000 */
[----:B------:R-:W4:Y:S02]  /*9500*/  @!P0 SYNCS.PHASECHK.TRANS64 P0, [R3+URZ+0x90], R0 ;  /* 0x00009000030085a7 */ /* 0x000f2400080010ff */
[----:B----4-:R-:W-:Y:S05]  /*9510*/  @!P0 BRA `(.L_x_94) ;  /* 0xfffffffc00f08947 */ /* 0x010fea000383ffff */
[----:B------:R-:W-:Y:S05]  /*9520*/  BRA `(.L_x_185) ;  /* 0xffffffc000e07947 */ /* 0x000fea000383ffff */
.L_x_105:
[----:B-1----:R-:W-:Y:S04]  /*9530*/  MOV R0, UR44 ;  /* 0x0000002c00007c02 */ /* 0x002fe80008000f00 */
[----:B------:R1:W2:Y:S03]  /*9540*/  SYNCS.PHASECHK.TRANS64.TRYWAIT P0, [R0+URZ+0x40], R3 ;  /* 0x00004003000075a7 */ /* 0x0002a600080011ff */
[----:B--2---:R-:W-:Y:S05]  /*9550*/  @!P0 NANOSLEEP.SYNCS 0x989680 ;  /* 0x009896800000895d */ /* 0x004fea0003900000 */
[----:B------:R-:W2:Y:S02]  /*9560*/  @!P0 SYNCS.PHASECHK.TRANS64 P0, [R0+URZ+0x40], R3 ;  /* 0x00004003000085a7 */ /* 0x000ea400080010ff */
[----:B--2---:R-:W-:Y:S05]  /*9570*/  @!P0 BRA `(.L_x_105) ;  /* 0xfffffffc00ec8947 */ /* 0x004fea000383ffff */
[----:B------:R-:W-:Y:S05]  /*9580*/  BRA `(.L_x_104) ;  /* 0xffffffd000347947 */ /* 0x000fea000383ffff */
.L_x_107:
[----:B-1----:R1:W3:Y:S02]  /*9590*/  SYNCS.PHASECHK.TRANS64.TRYWAIT P1, [R26+URZ+0xb0], R2 ;  /* 0x0000b0021a0075a7 */ /* 0x0022e400080211ff */
[----:B---3--:R-:W-:Y:S05]  /*95a0*/  @!P1 NANOSLEEP.SYNCS 0x989680 ;  /* 0x009896800000995d */ /* 0x008fea0003900000 */
[----:B------:R-:W3:Y:S02]  /*95b0*/  @!P1 SYNCS.PHASECHK.TRANS64 P1, [R26+URZ+0xb0], R2 ;  /* 0x0000b0021a0095a7 */ /* 0x000ee400080210ff */
[----:B---3--:R-:W-:Y:S05]  /*95c0*/  @!P1 BRA `(.L_x_107) ;  /* 0xfffffffc00f09947 */ /* 0x008fea000383ffff */
[----:B------:R-:W-:Y:S05]  /*95d0*/  BRA `(.L_x_106) ;  /* 0xffffffd000587947 */ /* 0x000fea000383ffff */
.L_x_116:
[----:B---3--:R3:W4:Y:S02]  /*95e0*/  SYNCS.PHASECHK.TRANS64.TRYWAIT P0, [R2+URZ+0x40], R0 ;  /* 0x00004000020075a7 */ /* 0x00872400080011ff */
[----:B----4-:R-:W-:Y:S05]  /*95f0*/  @!P0 NANOSLEEP.SYNCS 0x989680 ;  /* 0x009896800000895d */ /* 0x010fea0003900000 */
[----:B------:R-:W4:Y:S02]  /*9600*/  @!P0 SYNCS.PHASECHK.TRANS64 P0, [R2+URZ+0x40], R0 ;  /* 0x00004000020085a7 */ /* 0x000f2400080010ff */
[----:B----4-:R-:W-:Y:S05]  /*9610*/  @!P0 BRA `(.L_x_116) ;  /* 0xfffffffc00f08947 */ /* 0x010fea000383ffff */
[----:B------:R-:W-:Y:S05]  /*9620*/  BRA `(.L_x_115) ;  /* 0xffffffd800447947 */ /* 0x000fea000383ffff */
.L_x_124:
[----:B---3--:R3:W4:Y:S02]  /*9630*/  SYNCS.PHASECHK.TRANS64.TRYWAIT P0, [R2+URZ+0x40], R4 ;  /* 0x00004004020075a7 */ /* 0x00872400080011ff */
[----:B----4-:R-:W-:Y:S05]  /*9640*/  @!P0 NANOSLEEP.SYNCS 0x989680 ;  /* 0x009896800000895d */ /* 0x010fea0003900000 */
[----:B------:R-:W4:Y:S02]  /*9650*/  @!P0 SYNCS.PHASECHK.TRANS64 P0, [R2+URZ+0x40], R4 ;  /* 0x00004004020085a7 */ /* 0x000f2400080010ff */
[----:B----4-:R-:W-:Y:S05]  /*9660*/  @!P0 BRA `(.L_x_124) ;  /* 0xfffffffc00f08947 */ /* 0x010fea000383ffff */
[----:B------:R-:W-:Y:S05]  /*9670*/  BRA `(.L_x_123) ;  /* 0xffffffe000547947 */ /* 0x000fea000383ffff */
.L_x_132:
[----:B---3--:R3:W4:Y:S02]  /*9680*/  SYNCS.PHASECHK.TRANS64.TRYWAIT P0, [R3+URZ+0x40], R0 ;  /* 0x00004000030075a7 */ /* 0x00872400080011ff */
[----:B----4-:R-:W-:Y:S05]  /*9690*/  @!P0 NANOSLEEP.SYNCS 0x989680 ;  /* 0x009896800000895d */ /* 0x010fea0003900000 */
[----:B------:R-:W4:Y:S02]  /*96a0*/  @!P0 SYNCS.PHASECHK.TRANS64 P0, [R3+URZ+0x40], R0 ;  /* 0x00004000030085a7 */ /* 0x000f2400080010ff */
[----:B----4-:R-:W-:Y:S05]  /*96b0*/  @!P0 BRA `(.L_x_132) ;  /* 0xfffffffc00f08947 */ /* 0x010fea000383ffff */
[----:B------:R-:W-:Y:S05]  /*96c0*/  BRA `(.L_x_131) ;  /* 0xffffffe800647947 */ /* 0x000fea000383ffff */
        .weak           $__internal_0_$__cuda_sm10x_tcgen05_guardrail_trap_col_being_dealloced_not_returned_by_alloc
        .type           $__internal_0_$__cuda_sm10x_tcgen05_guardrail_trap_col_being_dealloced_not_returned_by_alloc,@function
        .size           $__internal_0_$__cuda_sm10x_tcgen05_guardrail_trap_col_being_dealloced_not_returned_by_alloc,($__internal_1_$__cuda_sm10x_tcgen05_guardrail_trap_phase_invalid_during_alloc - $__internal_0_$__cuda_sm10x_tcgen05_guardrail_trap_col_being_dealloced_not_returned_by_alloc)
$__internal_0_$__cuda_sm10x_tcgen05_guardrail_trap_col_being_dealloced_not_returned_by_alloc:
[----:B------:R-:W-:Y:S05]  /*96d0*/  BPT.TRAP 0x1 ;  /* 0x000000040000795c */ /* 0x000fea0000300000 */
[----:B------:R-:W-:-:S04]  /*96e0*/  HFMA2 R3, -RZ, RZ, 0, 0 ;  /* 0x00000000ff037431 */ /* 0x000fc800000001ff */
[----:B------:R-:W-:Y:S05]  /*96f0*/  RET.REL.NODEC R2 `(_ZN7cutlass13device_kernelINS_4gemm6kernel13GemmUniversalIN4cute5tupleIJiiiiEEENS1_10collective13CollectiveMmaINS1_35MainloopSm100TmaUmmaWarpSpecializedILi4ELi2ELi4ENS5_IJNS4_1CILi2EEENSA_ILi4EEENSA_ILi1EEEEEEEENS5_IJNSA_ILi64EEENSA_ILi128EEESH_EEENS_10bfloat16_tENS5_IJlSD_lEEESJ_SK_NS4_8TiledMMAINS4_8MMA_AtomIJNS4_20SM100_MMA_F16BF16_SSISJ_SJ_fLi64ELi128ELNS4_4UMMA5MajorE0ELSP_0ELNSO_7ScaleInE0ELSQ_0EEEEEENS4_6LayoutINS5_IJSD_SD_SD_EEENS5_IJNSA_ILi0EEESV_SV_EEEEENS5_IJNS4_10UnderscoreESY_SY_EEEEENS4_23SM90_TMA_LOAD_MULTICASTENS4_14ComposedLayoutINS4_7SwizzleILi3ELi4ELi3EEENS4_18smem_ptr_flag_bitsILi16EEENST_INS5_IJNSA_ILi8EEESG_EEENS5_IJSG_SD_EEEEEEEvNS4_8identityES11_S1B_vS1C_EENS_8epilogue10collective18CollectiveEpilogueINS1E_23Sm100TmaWarpSpecializedILi4ELi2ELi16ELb1ELb0EEEJSI_NS5_IJNST_ISG_SD_EENST_INSA_ILi32EEESD_EEEEESJ_SK_SJ_SK_NS1E_6fusion15FusionCallbacksIS1I_NS1N_17LinearCombinationISJ_fSJ_fLNS_15FloatRoundStyleE2EEESI_S1M_JEEENS4_5SM1004TMEM4LOAD26SM100_TMEM_LOAD_16dp256b4xENS4_13SM90_TMA_LOADENS12_INS13_ILi2ELi4ELi3EEES16_NST_INS5_IJS17_S1K_EEENS5_IJS1K_SD_EEEEEEENS4_17SM75_U32x4_LDSM_NENS4_14SM90_TMA_STOREES22_NS4_17SM90_U32x4_STSM_NENS4_39AutoVectorizingCopyWithAssumedAlignmentILi128EEEEEEvvEEEEvNT_6ParamsE) ;  /* 0xffffff6802407950 */ /* 0x000fea0003c3ffff */
        .weak           $__internal_1_$__cuda_sm10x_tcgen05_guardrail_trap_phase_invalid_during_alloc
        .type           $__internal_1_$__cuda_sm10x_tcgen05_guardrail_trap_phase_invalid_during_alloc,@function
        .size           $__internal_1_$__cuda_sm10x_tcgen05_guardrail_trap_phase_invalid_during_alloc,($__internal_2_$__cuda_sm10x_tcgen05_guardrail_trap_unallocated_columns_being_dealloced - $__internal_1_$__cuda_sm10x_tcgen05_guardrail_trap_phase_invalid_during_alloc)
$__internal_1_$__cuda_sm10x_tcgen05_guardrail_trap_phase_invalid_during_alloc:
[----:B------:R-:W-:Y:S05]  /*9700*/  BPT.TRAP 0x1 ;  /* 0x000000040000795c */ /* 0x000fea0000300000 */
[----:B------:R-:W-:-:S04]  /*9710*/  MOV R5, 0x0 ;  /* 0x0000000000057802 */ /* 0x000fc80000000f00 */
[----:B------:R-:W-:Y:S05]  /*9720*/  RET.REL.NODEC R4 `(_ZN7cutlass13device_kernelINS_4gemm6kernel13GemmUniversalIN4cute5tupleIJiiiiEEENS1_10collective13CollectiveMmaINS1_35MainloopSm100TmaUmmaWarpSpecializedILi4ELi2ELi4ENS5_IJNS4_1CILi2EEENSA_ILi4EEENSA_ILi1EEEEEEEENS5_IJNSA_ILi64EEENSA_ILi128EEESH_EEENS_10bfloat16_tENS5_IJlSD_lEEESJ_SK_NS4_8TiledMMAINS4_8MMA_AtomIJNS4_20SM100_MMA_F16BF16_SSISJ_SJ_fLi64ELi128ELNS4_4UMMA5MajorE0ELSP_0ELNSO_7ScaleInE0ELSQ_0EEEEEENS4_6LayoutINS5_IJSD_SD_SD_EEENS5_IJNSA_ILi0EEESV_SV_EEEEENS5_IJNS4_10UnderscoreESY_SY_EEEEENS4_23SM90_TMA_LOAD_MULTICASTENS4_14ComposedLayoutINS4_7SwizzleILi3ELi4ELi3EEENS4_18smem_ptr_flag_bitsILi16EEENST_INS5_IJNSA_ILi8EEESG_EEENS5_IJSG_SD_EEEEEEEvNS4_8identityES11_S1B_vS1C_EENS_8epilogue10collective18CollectiveEpilogueINS1E_23Sm100TmaWarpSpecializedILi4ELi2ELi16ELb1ELb0EEEJSI_NS5_IJNST_ISG_SD_EENST_INSA_ILi32EEESD_EEEEESJ_SK_SJ_SK_NS1E_6fusion15FusionCallbacksIS1I_NS1N_17LinearCombinationISJ_fSJ_fLNS_15FloatRoundStyleE2EEESI_S1M_JEEENS4_5SM1004TMEM4LOAD26SM100_TMEM_LOAD_16dp256b4xENS4_13SM90_TMA_LOADENS12_INS13_ILi2ELi4ELi3EEES16_NST_INS5_IJS17_S1K_EEENS5_IJS1K_SD_EEEEEEENS4_17SM75_U32x4_LDSM_NENS4_14SM90_TMA_STOREES22_NS4_17SM90_U32x4_STSM_NENS4_39AutoVectorizingCopyWithAssumedAlignmentILi128EEEEEEvvEEEEvNT_6ParamsE) ;  /* 0xffffff6804347950 */ /* 0x000fea0003c3ffff */
        .weak           $__internal_2_$__cuda_sm10x_tcgen05_guardrail_trap_unallocated_columns_being_dealloced
        .type           $__internal_2_$__cuda_sm10x_tcgen05_guardrail_trap_unallocated_columns_being_dealloced,@function
        .size           $__internal_2_$__cuda_sm10x_tcgen05_guardrail_trap_unallocated_columns_being_dealloced,(.L_x_187 - $__internal_2_$__cuda_sm10x_tcgen05_guardrail_trap_unallocated_columns_being_dealloced)
$__internal_2_$__cuda_sm10x_tcgen05_guardrail_trap_unallocated_columns_being_dealloced:
[----:B------:R-:W-:Y:S05]  /*9730*/  BPT.TRAP 0x1 ;  /* 0x000000040000795c */ /* 0x000fea0000300000 */
[----:B------:R-:W-:-:S04]  /*9740*/  HFMA2 R3, -RZ, RZ, 0, 0 ;  /* 0x00000000ff037431 */ /* 0x000fc800000001ff */
[----:B------:R-:W-:Y:S05]  /*9750*/  RET.REL.NODEC R2 `(_ZN7cutlass13device_kernelINS_4gemm6kernel13GemmUniversalIN4cute5tupleIJiiiiEEENS1_10collective13CollectiveMmaINS1_35MainloopSm100TmaUmmaWarpSpecializedILi4ELi2ELi4ENS5_IJNS4_1CILi2EEENSA_ILi4EEENSA_ILi1EEEEEEEENS5_IJNSA_ILi64EEENSA_ILi128EEESH_EEENS_10bfloat16_tENS5_IJlSD_lEEESJ_SK_NS4_8TiledMMAINS4_8MMA_AtomIJNS4_20SM100_MMA_F16BF16_SSISJ_SJ_fLi64ELi128ELNS4_4UMMA5MajorE0ELSP_0ELNSO_7ScaleInE0ELSQ_0EEEEEENS4_6LayoutINS5_IJSD_SD_SD_EEENS5_IJNSA_ILi0EEESV_SV_EEEEENS5_IJNS4_10UnderscoreESY_SY_EEEEENS4_23SM90_TMA_LOAD_MULTICASTENS4_14ComposedLayoutINS4_7SwizzleILi3ELi4ELi3EEENS4_18smem_ptr_flag_bitsILi16EEENST_INS5_IJNSA_ILi8EEESG_EEENS5_IJSG_SD_EEEEEEEvNS4_8identityES11_S1B_vS1C_EENS_8epilogue10collective18CollectiveEpilogueINS1E_23Sm100TmaWarpSpecializedILi4ELi2ELi16ELb1ELb0EEEJSI_NS5_IJNST_ISG_SD_EENST_INSA_ILi32EEESD_EEEEESJ_SK_SJ_SK_NS1E_6fusion15FusionCallbacksIS1I_NS1N_17LinearCombinationISJ_fSJ_fLNS_15FloatRoundStyleE2EEESI_S1M_JEEENS4_5SM1004TMEM4LOAD26SM100_TMEM_LOAD_16dp256b4xENS4_13SM90_TMA_LOADENS12_INS13_ILi2ELi4ELi3EEES16_NST_INS5_IJS17_S1K_EEENS5_IJS1K_SD_EEEEEEENS4_17SM75_U32x4_LDSM_NENS4_14SM90_TMA_STOREES22_NS4_17SM90_U32x4_STSM_NENS4_39AutoVectorizingCopyWithAssumedAlignmentILi128EEEEEEvvEEEEvNT_6ParamsE) ;  /* 0xffffff6802287950 */ /* 0x000fea0003c3ffff */
.L_x_186:
[----:B------:R-:W-:-:S00]  /*9760*/  BRA `(.L_x_186) ;  /* 0xfffffffc00fc7947 */ /* 0x000fc0000383ffff */
[----:B------:R-:W-:-:S00]  /*9770*/  NOP ;  /* 0x0000000000007918 */ /* 0x000fc00000000000 */
        /* <DEDUP_REMOVED lines=8> */
.L_x_187:


//--------------------- .nv.global.init           --------------------------
	.section	.nv.global.init,"aw",@progbits
.nv.global.init:
	.type		$str$27,@object
	.size		$str$27,($str$28 - $str$27)
$str$27:
        /*0000*/ 	.byte	0x28, 0x61, 0x64, 0x64, 0x72, 0x65, 0x73, 0x73, 0x20, 0x26, 0x20, 0x6d, 0x61, 0x73, 0x6b, 0x29
        /*0010*/ 	.byte	0x20, 0x3d, 0x3d, 0x20, 0x30, 0x00
	.type		$str$28,@object
	.size		$str$28,($str$26 - $str$28)
$str$28:
        /*0016*/ 	.byte	0x2f, 0x74, 0x6d, 0x70, 0x2f, 0x63, 0x75, 0x74, 0x6c, 0x61, 0x73, 0x73, 0x5f, 0x73, 0x77, 0x65
        /*0026*/ 	.byte	0x65, 0x70, 0x5f, 0x73, 0x72, 0x63, 0x2f, 0x69, 0x6e, 0x63, 0x6c, 0x75, 0x64, 0x65, 0x2f, 0x63
        /*0036*/ 	.byte	0x75, 0x74, 0x65, 0x2f, 0x70, 0x6f, 0x69, 0x6e, 0x74, 0x65, 0x72, 0x5f, 0x66, 0x6c, 0x61, 0x67
        /*0046*/ 	.byte	0x67, 0x65, 0x64, 0x2e, 0x68, 0x70, 0x70, 0x00
	.type		$str$26,@object
	.size		$str$26,($str$25 - $str$26)
$str$26:
        /*004e*/ 	.byte	0x2f, 0x74, 0x6d, 0x70, 0x2f, 0x63, 0x75, 0x74, 0x6c, 0x61, 0x73, 0x73, 0x5f, 0x73, 0x77, 0x65
        /*005e*/ 	.byte	0x65, 0x70, 0x5f, 0x73, 0x72, 0x63, 0x2f, 0x69, 0x6e, 0x63, 0x6c, 0x75, 0x64, 0x65, 0x2f, 0x63
        /*006e*/ 	.byte	0x75, 0x74, 0x65, 0x2f, 0x61, 0x74, 0x6f, 0x6d, 0x2f, 0x63, 0x6f, 0x70, 0x79, 0x5f, 0x74, 0x72
        /*007e*/ 	.byte	0x61, 0x69, 0x74, 0x73, 0x5f, 0x73, 0x6d, 0x31, 0x30, 0x30, 0x2e, 0x68, 0x70, 0x70, 0x00
	.type		$str$25,@object
	.size		$str$25,(__unnamed_1 - $str$25)
$str$25:
        /*008d*/ 	.byte	0x28, 0x28, 0x75, 0x69, 0x6e, 0x74, 0x33, 0x32, 0x5f, 0x74, 0x28, 0x74, 0x68, 0x72, 0x65, 0x61
        /*009d*/ 	.byte	0x64, 0x49, 0x64, 0x78, 0x2e, 0x78, 0x29, 0x20, 0x2f, 0x20, 0x33, 0x32, 0x29, 0x20, 0x25, 0x20
        /*00ad*/ 	.byte	0x34, 0x29, 0x20, 0x3d, 0x3d, 0x20, 0x28, 0x28, 0x28, 0x74, 0x6d, 0x65, 0x6d, 0x5f, 0x61, 0x64
        /*00bd*/ 	.byte	0x64, 0x72, 0x20, 0x3e, 0x3e, 0x20, 0x31, 0x36, 0x29, 0x20, 0x2f, 0x20, 0x33, 0x32, 0x29, 0x20
        /*00cd*/ 	.byte	0x25, 0x20, 0x34, 0x29, 0x00
	.type		__unnamed_1,@object
	.size		__unnamed_1,(__unnamed_2 - __unnamed_1)
__unnamed_1:
        /*00d2*/ 	.byte	0x61, 0x75, 0x74, 0x6f, 0x20, 0x63, 0x75, 0x74, 0x65, 0x3a, 0x3a, 0x61, 0x73, 0x5f, 0x70, 0x6f
        /* <DEDUP_REMOVED lines=24> */
        /*0262*/ 	.byte	0x30, 0x34, 0x38, 0x3e, 0x3e, 0x3e, 0x3e, 0x5d, 0x00
	.type		__unnamed_2,@object
	.size		__unnamed_2,(.L_2 - __unnamed_2)
__unnamed_2:
        /* <DEDUP_REMOVED lines=45> */
        /*053b*/ 	.byte	0x3e, 0x3e, 0x3e, 0x5d, 0x00
.L_2:


//--------------------- .nv.shared._ZN7cutlass13device_kernelINS_4gemm6kernel13GemmUniversalIN4cute5tupleIJiiiiEEENS1_10collective13CollectiveMmaINS1_35MainloopSm100TmaUmmaWarpSpecializedILi4ELi2ELi4ENS5_IJNS4_1CILi2EEENSA_ILi4EEENSA_ILi1EEEEEEEENS5_IJNSA_ILi64EEENSA_ILi128EEESH_EEENS_10bfloat16_tENS5_IJlSD_lEEESJ_SK_NS4_8TiledMMAINS4_8MMA_AtomIJNS4_20SM100_MMA_F16BF16_SSISJ_SJ_fLi64ELi128ELNS4_4UMMA5MajorE0ELSP_0ELNSO_7ScaleInE0ELSQ_0EEEEEENS4_6LayoutINS5_IJSD_SD_SD_EEENS5_IJNSA_ILi0EEESV_SV_EEEEENS5_IJNS4_10UnderscoreESY_SY_EEEEENS4_23SM90_TMA_LOAD_MULTICASTENS4_14ComposedLayoutINS4_7SwizzleILi3ELi4ELi3EEENS4_18smem_ptr_flag_bitsILi16EEENST_INS5_IJNSA_ILi8EEESG_EEENS5_IJSG_SD_EEEEEEEvNS4_8identityES11_S1B_vS1C_EENS_8epilogue10collective18CollectiveEpilogueINS1E_23Sm100TmaWarpSpecializedILi4ELi2ELi16ELb1ELb0EEEJSI_NS5_IJNST_ISG_SD_EENST_INSA_ILi32EEESD_EEEEESJ_SK_SJ_SK_NS1E_6fusion15FusionCallbacksIS1I_NS1N_17LinearCombinationISJ_fSJ_fLNS_15FloatRoundStyleE2EEESI_S1M_JEEENS4_5SM1004TMEM4LOAD26SM100_TMEM_LOAD_16dp256b4xENS4_13SM90_TMA_LOADENS12_INS13_ILi2ELi4ELi3EEES16_NST_INS5_IJS17_S1K_EEENS5_IJS1K_SD_EEEEEEENS4_17SM75_U32x4_LDSM_NENS4_14SM90_TMA_STOREES22_NS4_17SM90_U32x4_STSM_NENS4_39AutoVectorizingCopyWithAssumedAlignmentILi128EEEEEEvvEEEEvNT_6ParamsE --------------------------
	.section	.nv.shared._ZN7cutlass13device_kernelINS_4gemm6kernel13GemmUniversalIN4cute5tupleIJiiiiEEENS1_10collective13CollectiveMmaINS1_35MainloopSm100TmaUmmaWarpSpecializedILi4ELi2ELi4ENS5_IJNS4_1CILi2EEENSA_ILi4EEENSA_ILi1EEEEEEEENS5_IJNSA_ILi64EEENSA_ILi128EEESH_EEENS_10bfloat16_tENS5_IJlSD_lEEESJ_SK_NS4_8TiledMMAINS4_8MMA_AtomIJNS4_20SM100_MMA_F16BF16_SSISJ_SJ_fLi64ELi128ELNS4_4UMMA5MajorE0ELSP_0ELNSO_7ScaleInE0ELSQ_0EEEEEENS4_6LayoutINS5_IJSD_SD_SD_EEENS5_IJNSA_ILi0EEESV_SV_EEEEENS5_IJNS4_10UnderscoreESY_SY_EEEEENS4_23SM90_TMA_LOAD_MULTICASTENS4_14ComposedLayoutINS4_7SwizzleILi3ELi4ELi3EEENS4_18smem_ptr_flag_bitsILi16EEENST_INS5_IJNSA_ILi8EEESG_EEENS5_IJSG_SD_EEEEEEEvNS4_8identityES11_S1B_vS1C_EENS_8epilogue10collective18CollectiveEpilogueINS1E_23Sm100TmaWarpSpecializedILi4ELi2ELi16ELb1ELb0EEEJSI_NS5_IJNST_ISG_SD_EENST_INSA_ILi32EEESD_EEEEESJ_SK_SJ_SK_NS1E_6fusion15FusionCallbacksIS1I_NS1N_17LinearCombinationISJ_fSJ_fLNS_15FloatRoundStyleE2EEESI_S1M_JEEENS4_5SM1004TMEM4LOAD26SM100_TMEM_LOAD_16dp256b4xENS4_13SM90_TMA_LOADENS12_INS13_ILi2ELi4ELi3EEES16_NST_INS5_IJS17_S1K_EEENS5_IJS1K_SD_EEEEEEENS4_17SM75_U32x4_LDSM_NENS4_14SM90_TMA_STOREES22_NS4_17SM90_U32x4_STSM_NENS4_39AutoVectorizingCopyWithAssumedAlignmentILi128EEEEEEvvEEEEvNT_6ParamsE,"aw",@nobits
	.sectionflags	@""
	.align	16
	.zero		1024


//--------------------- .nv.shared.reserved.0     --------------------------
	.section	.nv.shared.reserved.0,"aw",@nobits
	.weak		__nv_reservedSMEM_offset_0_alias
	.size		__nv_reservedSMEM_offset_0_alias, 0, 64
	.other		__nv_reservedSMEM_offset_0_alias,@"STO_CUDA_RESERVED_SHARED STV_DEFAULT"
__nv_reservedSMEM_offset_0_alias:
	.zero		0
.nv.shared.reserved.0:
	.zero		64
	.weak		__nv_reservedSMEM_tcgen05_partition
	.type		__nv_reservedSMEM_tcgen05_partition,@object
	.size		__nv_reservedSMEM_tcgen05_partition,(.L_0 - __nv_reservedSMEM_tcgen05_partition)
__nv_reservedSMEM_tcgen05_partition:
	.zero		32
.L_0:


//--------------------- .nv.global                --------------------------
	.section	.nv.global,"aw",@nobits
.nv.global:
	.type		_ZN40_INTERNAL_5be83988_4_k_cu_501fb7d0_336304cute1_E,@object
	.size		_ZN40_INTERNAL_5be83988_4_k_cu_501fb7d0_336304cute1_E,(_ZN40_INTERNAL_5be83988_4_k_cu_501fb7d0_336304cuda3std3__45__cpo6cbeginE - _ZN40_INTERNAL_5be83988_4_k_cu_501fb7d0_336304cute1_E)
_ZN40_INTERNAL_5be83988_4_k_cu_501fb7d0_336304cute1_E:
	.zero		1
	.type		_ZN40_INTERNAL_5be83988_4_k_cu_501fb7d0_336304cuda3std3__45__cpo6cbeginE,@object
	.size		_ZN40_INTERNAL_5be83988_4_k_cu_501fb7d0_336304cuda3std3__45__cpo6cbeginE,(_ZN40_INTERNAL_5be83988_4_k_cu_501fb7d0_336304cuda3std3__48in_placeE - _ZN40_INTERNAL_5be83988_4_k_cu_501fb7d0_336304cuda3std3__45__cpo6cbeginE)
_ZN40_INTERNAL_5be83988_4_k_cu_501fb7d0_336304cuda3std3__45__cpo6cbeginE:
	.zero		1
	.type		_ZN40_INTERNAL_5be83988_4_k_cu_501fb7d0_336304cuda3std3__48in_placeE,@object
	.size		_ZN40_INTERNAL_5be83988_4_k_cu_501fb7d0_336304cuda3std3__48in_placeE,(_ZN40_INTERNAL_5be83988_4_k_cu_501fb7d0_336304cuda3std6ranges3__45__cpo9iter_moveE - _ZN40_INTERNAL_5be83988_4_k_cu_501fb7d0_336304cuda3std3__48in_placeE)
_ZN40_INTERNAL_5be83988_4_k_cu_501fb7d0_336304cuda3std3__48in_placeE:
	.zero		1
	.type		_ZN40_INTERNAL_5be83988_4_k_cu_501fb7d0_336304cuda3std6ranges3__45__cpo9iter_moveE,@object
	.size		_ZN40_INTERNAL_5be83988_4_k_cu_501fb7d0_336304cuda3std6ranges3__45__cpo9iter_moveE,(_ZN40_INTERNAL_5be83988_4_k_cu_501fb7d0_336304cuda3std3__45__cpo5beginE - _ZN40_INTERNAL_5be83988_4_k_cu_501fb7d0_336304cuda3std6ranges3__45__cpo9iter_moveE)
_ZN40_INTERNAL_5be83988_4_k_cu_501fb7d0_336304cuda3std6ranges3__45__cpo9iter_moveE:
	.zero		1
	.type		_ZN40_INTERNAL_5be83988_4_k_cu_501fb7d0_336304cuda3std3__45__cpo5beginE,@object
	.size		_ZN40_INTERNAL_5be83988_4_k_cu_501fb7d0_336304cuda3std3__45__cpo5beginE,(_ZN40_INTERNAL_5be83988_4_k_cu_501fb7d0_336304cuda3std3__442_GLOBAL__N__5be83988_4_k_cu_501fb7d0_336306ignoreE - _ZN40_INTERNAL_5be83988_4_k_cu_501fb7d0_336304cuda3std3__45__cpo5beginE)
_ZN40_INTERNAL_5be83988_4_k_cu_501fb7d0_336304cuda3std3__45__cpo5beginE:
	.zero		1
	.type		_ZN40_INTERNAL_5be83988_4_k_cu_501fb7d0_336304cuda3std3__442_GLOBAL__N__5be83988_4_k_cu_501fb7d0_336306ignoreE,@object
	.size		_ZN40_INTERNAL_5be83988_4_k_cu_501fb7d0_336304cuda3std3__442_GLOBAL__N__5be83988_4_k_cu_501fb7d0_336306ignoreE,(_ZN40_INTERNAL_5be83988_4_k_cu_501fb7d0_336304cute7productE - _ZN40_INTERNAL_5be83988_4_k_cu_501fb7d0_336304cuda3std3__442_GLOBAL__N__5be83988_4_k_cu_501fb7d0_336306ignoreE)
_ZN40_INTERNAL_5be83988_4_k_cu_501fb7d0_336304cuda3std3__442_GLOBAL__N__5be83988_4_k_cu_501fb7d0_336306ignoreE:
	.zero		1
	.type		_ZN40_INTERNAL_5be83988_4_k_cu_501fb7d0_336304cute7productE,@object
	.size		_ZN40_INTERNAL_5be83988_4_k_cu_501fb7d0_336304cute7productE,(_ZN40_INTERNAL_5be83988_4_k_cu_501fb7d0_336304cuda3std3__45__cpo3endE - _ZN40_INTERNAL_5be83988_4_k_cu_501fb7d0_336304cute7productE)
_ZN40_INTERNAL_5be83988_4_k_cu_501fb7d0_336304cute7productE:
	.zero		1
	.type		_ZN40_INTERNAL_5be83988_4_k_cu_501fb7d0_336304cuda3std3__45__cpo3endE,@object
	.size		_ZN40_INTERNAL_5be83988_4_k_cu_501fb7d0_336304cuda3std3__45__cpo3endE,(_ZN40_INTERNAL_5be83988_4_k_cu_501fb7d0_336304cuda3std3__419piecewise_constructE - _ZN40_INTERNAL_5be83988_4_k_cu_501fb7d0_336304cuda3std3__45__cpo3endE)
_ZN40_INTERNAL_5be83988_4_k_cu_501fb7d0_336304cuda3std3__45__cpo3endE:
	.zero		1
	.type		_ZN40_INTERNAL_5be83988_4_k_cu_501fb7d0_336304cuda3std3__419piecewise_constructE,@object
	.size		_ZN40_INTERNAL_5be83988_4_k_cu_501fb7d0_336304cuda3std3__419piecewise_constructE,(_ZN40_INTERNAL_5be83988_4_k_cu_501fb7d0_336304cuda3std3__45__cpo4cendE - _ZN40_INTERNAL_5be83988_4_k_cu_501fb7d0_336304cuda3std3__419piecewise_constructE)
_ZN40_INTERNAL_5be83988_4_k_cu_501fb7d0_336304cuda3std3__419piecewise_constructE:
	.zero		1
	.type		_ZN40_INTERNAL_5be83988_4_k_cu_501fb7d0_336304cuda3std3__45__cpo4cendE,@object
	.size		_ZN40_INTERNAL_5be83988_4_k_cu_501fb7d0_336304cuda3std3__45__cpo4cendE,(_ZN40_INTERNAL_5be83988_4_k_cu_501fb7d0_336304cuda3std6ranges3__45__cpo4swapE - _ZN40_INTERNAL_5be83988_4_k_cu_501fb7d0_336304cuda3std3__45__cpo4cendE)
_ZN40_INTERNAL_5be83988_4_k_cu_501fb7d0_336304cuda3std3__45__cpo4cendE:
	.zero		1
	.type		_ZN40_INTERNAL_5be83988_4_k_cu_501fb7d0_336304cuda3std6ranges3__45__cpo4swapE,@object
	.size		_ZN40_INTERNAL_5be83988_4_k_cu_501fb7d0_336304cuda3std6ranges3__45__cpo4swapE,(.L_10 - _ZN40_INTERNAL_5be83988_4_k_cu_501fb7d0_336304cuda3std6ranges3__45__cpo4swapE)
_ZN40_INTERNAL_5be83988_4_k_cu_501fb7d0_336304cuda3std6ranges3__45__cpo4swapE:
	.zero		1
.L_10:


//--------------------- .nv.constant0._ZN7cutlass13device_kernelINS_4gemm6kernel13GemmUniversalIN4cute5tupleIJiiiiEEENS1_10collective13CollectiveMmaINS1_35MainloopSm100TmaUmmaWarpSpecializedILi4ELi2ELi4ENS5_IJNS4_1CILi2EEENSA_ILi4EEENSA_ILi1EEEEEEEENS5_IJNSA_ILi64EEENSA_ILi128EEESH_EEENS_10bfloat16_tENS5_IJlSD_lEEESJ_SK_NS4_8TiledMMAINS4_8MMA_AtomIJNS4_20SM100_MMA_F16BF16_SSISJ_SJ_fLi64ELi128ELNS4_4UMMA5MajorE0ELSP_0ELNSO_7ScaleInE0ELSQ_0EEEEEENS4_6LayoutINS5_IJSD_SD_SD_EEENS5_IJNSA_ILi0EEESV_SV_EEEEENS5_IJNS4_10UnderscoreESY_SY_EEEEENS4_23SM90_TMA_LOAD_MULTICASTENS4_14ComposedLayoutINS4_7SwizzleILi3ELi4ELi3EEENS4_18smem_ptr_flag_bitsILi16EEENST_INS5_IJNSA_ILi8EEESG_EEENS5_IJSG_SD_EEEEEEEvNS4_8identityES11_S1B_vS1C_EENS_8epilogue10collective18CollectiveEpilogueINS1E_23Sm100TmaWarpSpecializedILi4ELi2ELi16ELb1ELb0EEEJSI_NS5_IJNST_ISG_SD_EENST_INSA_ILi32EEESD_EEEEESJ_SK_SJ_SK_NS1E_6fusion15FusionCallbacksIS1I_NS1N_17LinearCombinationISJ_fSJ_fLNS_15FloatRoundStyleE2EEESI_S1M_JEEENS4_5SM1004TMEM4LOAD26SM100_TMEM_LOAD_16dp256b4xENS4_13SM90_TMA_LOADENS12_INS13_ILi2ELi4ELi3EEES16_NST_INS5_IJS17_S1K_EEENS5_IJS1K_SD_EEEEEEENS4_17SM75_U32x4_LDSM_NENS4_14SM90_TMA_STOREES22_NS4_17SM90_U32x4_STSM_NENS4_39AutoVectorizingCopyWithAssumedAlignmentILi128EEEEEEvvEEEEvNT_6ParamsE --------------------------
	.section	.nv.constant0._ZN7cutlass13device_kernelINS_4gemm6kernel13GemmUniversalIN4cute5tupleIJiiiiEEENS1_10collective13CollectiveMmaINS1_35MainloopSm100TmaUmmaWarpSpecializedILi4ELi2ELi4ENS5_IJNS4_1CILi2EEENSA_ILi4EEENSA_ILi1EEEEEEEENS5_IJNSA_ILi64EEENSA_ILi128EEESH_EEENS_10bfloat16_tENS5_IJlSD_lEEESJ_SK_NS4_8TiledMMAINS4_8MMA_AtomIJNS4_20SM100_MMA_F16BF16_SSISJ_SJ_fLi64ELi128ELNS4_4UMMA5MajorE0ELSP_0ELNSO_7ScaleInE0ELSQ_0EEEEEENS4_6LayoutINS5_IJSD_SD_SD_EEENS5_IJNSA_ILi0EEESV_SV_EEEEENS5_IJNS4_10UnderscoreESY_SY_EEEEENS4_23SM90_TMA_LOAD_MULTICASTENS4_14ComposedLayoutINS4_7SwizzleILi3ELi4ELi3EEENS4_18smem_ptr_flag_bitsILi16EEENST_INS5_IJNSA_ILi8EEESG_EEENS5_IJSG_SD_EEEEEEEvNS4_8identityES11_S1B_vS1C_EENS_8epilogue10collective18CollectiveEpilogueINS1E_23Sm100TmaWarpSpecializedILi4ELi2ELi16ELb1ELb0EEEJSI_NS5_IJNST_ISG_SD_EENST_INSA_ILi32EEESD_EEEEESJ_SK_SJ_SK_NS1E_6fusion15FusionCallbacksIS1I_NS1N_17LinearCombinationISJ_fSJ_fLNS_15FloatRoundStyleE2EEESI_S1M_JEEENS4_5SM1004TMEM4LOAD26SM100_TMEM_LOAD_16dp256b4xENS4_13SM90_TMA_LOADENS12_INS13_ILi2ELi4ELi3EEES16_NST_INS5_IJS17_S1K_EEENS5_IJS1K_SD_EEEEEEENS4_17SM75_U32x4_LDSM_NENS4_14SM90_TMA_STOREES22_NS4_17SM90_U32x4_STSM_NENS4_39AutoVectorizingCopyWithAssumedAlignmentILi128EEEEEEvvEEEEvNT_6ParamsE,"a",@progbits
	.sectionflags	@""
	.align	4
.nv.constant0._ZN7cutlass13device_kernelINS_4gemm6kernel13GemmUniversalIN4cute5tupleIJiiiiEEENS1_10collective13CollectiveMmaINS1_35MainloopSm100TmaUmmaWarpSpecializedILi4ELi2ELi4ENS5_IJNS4_1CILi2EEENSA_ILi4EEENSA_ILi1EEEEEEEENS5_IJNSA_ILi64EEENSA_ILi128EEESH_EEENS_10bfloat16_tENS5_IJlSD_lEEESJ_SK_NS4_8TiledMMAINS4_8MMA_AtomIJNS4_20SM100_MMA_F16BF16_SSISJ_SJ_fLi64ELi128ELNS4_4UMMA5MajorE0ELSP_0ELNSO_7ScaleInE0ELSQ_0EEEEEENS4_6LayoutINS5_IJSD_SD_SD_EEENS5_IJNSA_ILi0EEESV_SV_EEEEENS5_IJNS4_10UnderscoreESY_SY_EEEEENS4_23SM90_TMA_LOAD_MULTICASTENS4_14ComposedLayoutINS4_7SwizzleILi3ELi4ELi3EEENS4_18smem_ptr_flag_bitsILi16EEENST_INS5_IJNSA_ILi8EEESG_EEENS5_IJSG_SD_EEEEEEEvNS4_8identityES11_S1B_vS1C_EENS_8epilogue10collective18CollectiveEpilogueINS1E_23Sm100TmaWarpSpecializedILi4ELi2ELi16ELb1ELb0EEEJSI_NS5_IJNST_ISG_SD_EENST_INSA_ILi32EEESD_EEEEESJ_SK_SJ_SK_NS1E_6fusion15FusionCallbacksIS1I_NS1N_17LinearCombinationISJ_fSJ_fLNS_15FloatRoundStyleE2EEESI_S1M_JEEENS4_5SM1004TMEM4LOAD26SM100_TMEM_LOAD_16dp256b4xENS4_13SM90_TMA_LOADENS12_INS13_ILi2ELi4ELi3EEES16_NST_INS5_IJS17_S1K_EEENS5_IJS1K_SD_EEEEEEENS4_17SM75_U32x4_LDSM_NENS4_14SM90_TMA_STOREES22_NS4_17SM90_U32x4_STSM_NENS4_39AutoVectorizingCopyWithAssumedAlignmentILi128EEEEEEvvEEEEvNT_6ParamsE:
	.zero		2944


//--------------------- SYMBOLS --------------------------

	.type		.nv.reservedSmem.offset0,@object
	.size		.nv.reservedSmem.offset0,0x4
	.type		.nv.reservedSmem.cap,@object
	.size		.nv.reservedSmem.cap,0x4
	.type		__assertfail,@function
